	.target	sm_100a

	.elftype	@"ET_EXEC"


//--------------------- .note.nv.tkinfo           --------------------------
	.section	.note.nv.tkinfo,"",@"SHT_NOTE"
	.sectionflags	@"SHF_NOTE_NV_TKINFO"
	.tkinfo
        /*0018*/ 	.word	0x00000002
        /*0030*/ 	.string	""
        /*0030*/ 	.string	"ptxas"
        /*0030*/ 	.string	"Cuda compilation tools, release 13.0, V13.0.88"
        /*0030*/ 	.string	"Build cuda_13.0.r13.0/compiler.36424714_0"
        /*0030*/ 	.string	"-arch sm_100a -m 64 "



//--------------------- .note.nv.cuinfo           --------------------------
	.section	.note.nv.cuinfo,"",@"SHT_NOTE"
	.sectionflags	@"SHF_NOTE_NV_CUINFO"
        /*0018*/ 	.short	0x0002
        /*001a*/ 	.short	0x0064
        /*001c*/ 	.short	0x0082
	.zero		2


//--------------------- .nv.info                  --------------------------
	.section	.nv.info,"",@"SHT_CUDA_INFO"
	.align	4


	//----- nvinfo : EIATTR_REGCOUNT
	.align		4
        /*0000*/ 	.byte	0x04, 0x2f
        /*0002*/ 	.short	(.L_19 - .L_18)
	.align		4
.L_18:
        /*0004*/ 	.word	index@(_ZN7cutlass13device_kernelINS_4conv6kernel13ConvUniversalINS1_16ConvProblemShapeILNS1_8OperatorE1ELi2EEENS1_10collective14CollectiveConvINS1_47MainloopSm100TmaUmmaWarpSpecializedImplicitGemmILS5_1ELi10ELi2ELi1ELi2EN4cute5tupleIJNSA_1CILi2EEENSC_ILi1EEESE_EEEEENSB_IJNSC_ILi256EEENSC_ILi64EEENSB_IJSI_EEEEEENS_10bfloat16_tESL_NSA_8TiledMMAINSA_8MMA_AtomIJNSA_26SM100_MMA_F16BF16_2x1SM_SSISL_SL_fLi256ELi64ELNSA_4UMMA5MajorE0ELSQ_1ELNSP_7ScaleInE0ELSR_0EEEEEENSA_6LayoutINSB_IJSE_SE_SE_EEENSB_IJNSC_ILi0EEESW_SW_EEEEENSB_IJNSA_10UnderscoreESZ_SZ_EEEEENS7_6detail27Sm100ImplicitGemmTileTraitsINSA_25SM100_TMA_2SM_LOAD_IM2COLENSA_14ComposedLayoutINSA_7SwizzleILi3ELi4ELi3EEENSA_18smem_ptr_flag_bitsILi16EEENSU_INSB_IJNSC_ILi8EEESI_EEENSB_IJSI_SE_EEEEEEEvEENS13_INSA_18SM100_TMA_2SM_LOADENS15_INS16_ILi2ELi4ELi3EEES19_NSU_INSB_IJNSC_ILi32EEES1A_EEENSB_IJSE_S1I_EEEEEEEvEEEENS_8epilogue10collective18CollectiveEpilogueINS1P_23Sm100TmaWarpSpecializedILi3ELi2ELi32ELb1ELb0EEEJNSB_IJNSC_ILi128EEESI_SJ_EEENSB_IJNSU_IS1U_SE_EENSU_IS1I_SE_EEEEESL_NSB_IJNSB_IJlllEEESE_SW_EEESL_S20_NS1P_6fusion15FusionCallbacksIS1T_NS21_17LinearCombinationISL_fSL_fLNS_15FloatRoundStyleE2EEES1V_S1Y_JEEENSA_5SM1004TMEM4LOAD26SM100_TMEM_LOAD_32dp32b32xENSA_20SM90_TMA_LOAD_IM2COLENS15_IS1H_S19_NSU_INSB_IJS1A_S1I_EEENSB_IJS1I_SE_EEEEEEENSA_39AutoVectorizingCopyWithAssumedAlignmentILi128EEENSA_21SM90_TMA_STORE_IM2COLES2F_S2H_S2H_EEEvvEEEEvNT_6ParamsE)
        /*0008*/ 	.word	0x0000007d


	//----- nvinfo : EIATTR_FRAME_SIZE
	.align		4
.L_19:
        /*000c*/ 	.byte	0x04, 0x11
        /*000e*/ 	.short	(.L_21 - .L_20)
	.align		4
.L_20:
        /*0010*/ 	.word	index@($__internal_2_$__cuda_sm10x_tcgen05_guardrail_trap_unallocated_columns_being_dealloced)
        /*0014*/ 	.word	0x00000008


	//----- nvinfo : EIATTR_FRAME_SIZE
	.align		4
.L_21:
        /*0018*/ 	.byte	0x04, 0x11
        /*001a*/ 	.short	(.L_23 - .L_22)
	.align		4
.L_22:
        /*001c*/ 	.word	index@($__internal_1_$__cuda_sm10x_tcgen05_guardrail_trap_phase_invalid_during_alloc)
        /*0020*/ 	.word	0x00000008


	//----- nvinfo : EIATTR_FRAME_SIZE
	.align		4
.L_23:
        /*0024*/ 	.byte	0x04, 0x11
        /*0026*/ 	.short	(.L_25 - .L_24)
	.align		4
.L_24:
        /*0028*/ 	.word	index@($__internal_0_$__cuda_sm10x_tcgen05_guardrail_trap_col_being_dealloced_not_returned_by_alloc)
        /*002c*/ 	.word	0x00000008


	//----- nvinfo : EIATTR_FRAME_SIZE
	.align		4
.L_25:
        /*0030*/ 	.byte	0x04, 0x11
        /*0032*/ 	.short	(.L_27 - .L_26)
	.align		4
.L_26:
        /*0034*/ 	.word	index@(_ZN7cutlass13device_kernelINS_4conv6kernel13ConvUniversalINS1_16ConvProblemShapeILNS1_8OperatorE1ELi2EEENS1_10collective14CollectiveConvINS1_47MainloopSm100TmaUmmaWarpSpecializedImplicitGemmILS5_1ELi10ELi2ELi1ELi2EN4cute5tupleIJNSA_1CILi2EEENSC_ILi1EEESE_EEEEENSB_IJNSC_ILi256EEENSC_ILi64EEENSB_IJSI_EEEEEENS_10bfloat16_tESL_NSA_8TiledMMAINSA_8MMA_AtomIJNSA_26SM100_MMA_F16BF16_2x1SM_SSISL_SL_fLi256ELi64ELNSA_4UMMA5MajorE0ELSQ_1ELNSP_7ScaleInE0ELSR_0EEEEEENSA_6LayoutINSB_IJSE_SE_SE_EEENSB_IJNSC_ILi0EEESW_SW_EEEEENSB_IJNSA_10UnderscoreESZ_SZ_EEEEENS7_6detail27Sm100ImplicitGemmTileTraitsINSA_25SM100_TMA_2SM_LOAD_IM2COLENSA_14ComposedLayoutINSA_7SwizzleILi3ELi4ELi3EEENSA_18smem_ptr_flag_bitsILi16EEENSU_INSB_IJNSC_ILi8EEESI_EEENSB_IJSI_SE_EEEEEEEvEENS13_INSA_18SM100_TMA_2SM_LOADENS15_INS16_ILi2ELi4ELi3EEES19_NSU_INSB_IJNSC_ILi32EEES1A_EEENSB_IJSE_S1I_EEEEEEEvEEEENS_8epilogue10collective18CollectiveEpilogueINS1P_23Sm100TmaWarpSpecializedILi3ELi2ELi32ELb1ELb0EEEJNSB_IJNSC_ILi128EEESI_SJ_EEENSB_IJNSU_IS1U_SE_EENSU_IS1I_SE_EEEEESL_NSB_IJNSB_IJlllEEESE_SW_EEESL_S20_NS1P_6fusion15FusionCallbacksIS1T_NS21_17LinearCombinationISL_fSL_fLNS_15FloatRoundStyleE2EEES1V_S1Y_JEEENSA_5SM1004TMEM4LOAD26SM100_TMEM_LOAD_32dp32b32xENSA_20SM90_TMA_LOAD_IM2COLENS15_IS1H_S19_NSU_INSB_IJS1A_S1I_EEENSB_IJS1I_SE_EEEEEEENSA_39AutoVectorizingCopyWithAssumedAlignmentILi128EEENSA_21SM90_TMA_STORE_IM2COLES2F_S2H_S2H_EEEvvEEEEvNT_6ParamsE)
        /*0038*/ 	.word	0x00000008


	//----- nvinfo : EIATTR_MIN_STACK_SIZE
	.align		4
.L_27:
        /*003c*/ 	.byte	0x04, 0x12
        /*003e*/ 	.short	(.L_29 - .L_28)
	.align		4
.L_28:
        /*0040*/ 	.word	index@(_ZN7cutlass13device_kernelINS_4conv6kernel13ConvUniversalINS1_16ConvProblemShapeILNS1_8OperatorE1ELi2EEENS1_10collective14CollectiveConvINS1_47MainloopSm100TmaUmmaWarpSpecializedImplicitGemmILS5_1ELi10ELi2ELi1ELi2EN4cute5tupleIJNSA_1CILi2EEENSC_ILi1EEESE_EEEEENSB_IJNSC_ILi256EEENSC_ILi64EEENSB_IJSI_EEEEEENS_10bfloat16_tESL_NSA_8TiledMMAINSA_8MMA_AtomIJNSA_26SM100_MMA_F16BF16_2x1SM_SSISL_SL_fLi256ELi64ELNSA_4UMMA5MajorE0ELSQ_1ELNSP_7ScaleInE0ELSR_0EEEEEENSA_6LayoutINSB_IJSE_SE_SE_EEENSB_IJNSC_ILi0EEESW_SW_EEEEENSB_IJNSA_10UnderscoreESZ_SZ_EEEEENS7_6detail27Sm100ImplicitGemmTileTraitsINSA_25SM100_TMA_2SM_LOAD_IM2COLENSA_14ComposedLayoutINSA_7SwizzleILi3ELi4ELi3EEENSA_18smem_ptr_flag_bitsILi16EEENSU_INSB_IJNSC_ILi8EEESI_EEENSB_IJSI_SE_EEEEEEEvEENS13_INSA_18SM100_TMA_2SM_LOADENS15_INS16_ILi2ELi4ELi3EEES19_NSU_INSB_IJNSC_ILi32EEES1A_EEENSB_IJSE_S1I_EEEEEEEvEEEENS_8epilogue10collective18CollectiveEpilogueINS1P_23Sm100TmaWarpSpecializedILi3ELi2ELi32ELb1ELb0EEEJNSB_IJNSC_ILi128EEESI_SJ_EEENSB_IJNSU_IS1U_SE_EENSU_IS1I_SE_EEEEESL_NSB_IJNSB_IJlllEEESE_SW_EEESL_S20_NS1P_6fusion15FusionCallbacksIS1T_NS21_17LinearCombinationISL_fSL_fLNS_15FloatRoundStyleE2EEES1V_S1Y_JEEENSA_5SM1004TMEM4LOAD26SM100_TMEM_LOAD_32dp32b32xENSA_20SM90_TMA_LOAD_IM2COLENS15_IS1H_S19_NSU_INSB_IJS1A_S1I_EEENSB_IJS1I_SE_EEEEEEENSA_39AutoVectorizingCopyWithAssumedAlignmentILi128EEENSA_21SM90_TMA_STORE_IM2COLES2F_S2H_S2H_EEEvvEEEEvNT_6ParamsE)
        /*0044*/ 	.word	0x00000008
.L_29:


//--------------------- .nv.compat                --------------------------
	.section	.nv.compat,"",@"SHT_CUDA_COMPAT_INFO"
	.align	4
        /*0000*/ 	.byte	0x02, 0x09, 0x01, 0x00, 0x02, 0x02, 0x02, 0x00, 0x02, 0x05, 0x05, 0x00, 0x03, 0x07, 0x01, 0x01
        /*0010*/ 	.byte	0x02, 0x03, 0x01, 0x00, 0x02, 0x06, 0x01, 0x00, 0x04, 0x0b, 0x08, 0x00, 0x09, 0x00, 0x00, 0x00
        /*0020*/ 	.byte	0x00, 0x00, 0x00, 0x00


//--------------------- .nv.info._ZN7cutlass13device_kernelINS_4conv6kernel13ConvUniversalINS1_16ConvProblemShapeILNS1_8OperatorE1ELi2EEENS1_10collective14CollectiveConvINS1_47MainloopSm100TmaUmmaWarpSpecializedImplicitGemmILS5_1ELi10ELi2ELi1ELi2EN4cute5tupleIJNSA_1CILi2EEENSC_ILi1EEESE_EEEEENSB_IJNSC_ILi256EEENSC_ILi64EEENSB_IJSI_EEEEEENS_10bfloat16_tESL_NSA_8TiledMMAINSA_8MMA_AtomIJNSA_26SM100_MMA_F16BF16_2x1SM_SSISL_SL_fLi256ELi64ELNSA_4UMMA5MajorE0ELSQ_1ELNSP_7ScaleInE0ELSR_0EEEEEENSA_6LayoutINSB_IJSE_SE_SE_EEENSB_IJNSC_ILi0EEESW_SW_EEEEENSB_IJNSA_10UnderscoreESZ_SZ_EEEEENS7_6detail27Sm100ImplicitGemmTileTraitsINSA_25SM100_TMA_2SM_LOAD_IM2COLENSA_14ComposedLayoutINSA_7SwizzleILi3ELi4ELi3EEENSA_18smem_ptr_flag_bitsILi16EEENSU_INSB_IJNSC_ILi8EEESI_EEENSB_IJSI_SE_EEEEEEEvEENS13_INSA_18SM100_TMA_2SM_LOADENS15_INS16_ILi2ELi4ELi3EEES19_NSU_INSB_IJNSC_ILi32EEES1A_EEENSB_IJSE_S1I_EEEEEEEvEEEENS_8epilogue10collective18CollectiveEpilogueINS1P_23Sm100TmaWarpSpecializedILi3ELi2ELi32ELb1ELb0EEEJNSB_IJNSC_ILi128EEESI_SJ_EEENSB_IJNSU_IS1U_SE_EENSU_IS1I_SE_EEEEESL_NSB_IJNSB_IJlllEEESE_SW_EEESL_S20_NS1P_6fusion15FusionCallbacksIS1T_NS21_17LinearCombinationISL_fSL_fLNS_15FloatRoundStyleE2EEES1V_S1Y_JEEENSA_5SM1004TMEM4LOAD26SM100_TMEM_LOAD_32dp32b32xENSA_20SM90_TMA_LOAD_IM2COLENS15_IS1H_S19_NSU_INSB_IJS1A_S1I_EEENSB_IJS1I_SE_EEEEEEENSA_39AutoVectorizingCopyWithAssumedAlignmentILi128EEENSA_21SM90_TMA_STORE_IM2COLES2F_S2H_S2H_EEEvvEEEEvNT_6ParamsE --------------------------
	.section	.nv.info._ZN7cutlass13device_kernelINS_4conv6kernel13ConvUniversalINS1_16ConvProblemShapeILNS1_8OperatorE1ELi2EEENS1_10collective14CollectiveConvINS1_47MainloopSm100TmaUmmaWarpSpecializedImplicitGemmILS5_1ELi10ELi2ELi1ELi2EN4cute5tupleIJNSA_1CILi2EEENSC_ILi1EEESE_EEEEENSB_IJNSC_ILi256EEENSC_ILi64EEENSB_IJSI_EEEEEENS_10bfloat16_tESL_NSA_8TiledMMAINSA_8MMA_AtomIJNSA_26SM100_MMA_F16BF16_2x1SM_SSISL_SL_fLi256ELi64ELNSA_4UMMA5MajorE0ELSQ_1ELNSP_7ScaleInE0ELSR_0EEEEEENSA_6LayoutINSB_IJSE_SE_SE_EEENSB_IJNSC_ILi0EEESW_SW_EEEEENSB_IJNSA_10UnderscoreESZ_SZ_EEEEENS7_6detail27Sm100ImplicitGemmTileTraitsINSA_25SM100_TMA_2SM_LOAD_IM2COLENSA_14ComposedLayoutINSA_7SwizzleILi3ELi4ELi3EEENSA_18smem_ptr_flag_bitsILi16EEENSU_INSB_IJNSC_ILi8EEESI_EEENSB_IJSI_SE_EEEEEEEvEENS13_INSA_18SM100_TMA_2SM_LOADENS15_INS16_ILi2ELi4ELi3EEES19_NSU_INSB_IJNSC_ILi32EEES1A_EEENSB_IJSE_S1I_EEEEEEEvEEEENS_8epilogue10collective18CollectiveEpilogueINS1P_23Sm100TmaWarpSpecializedILi3ELi2ELi32ELb1ELb0EEEJNSB_IJNSC_ILi128EEESI_SJ_EEENSB_IJNSU_IS1U_SE_EENSU_IS1I_SE_EEEEESL_NSB_IJNSB_IJlllEEESE_SW_EEESL_S20_NS1P_6fusion15FusionCallbacksIS1T_NS21_17LinearCombinationISL_fSL_fLNS_15FloatRoundStyleE2EEES1V_S1Y_JEEENSA_5SM1004TMEM4LOAD26SM100_TMEM_LOAD_32dp32b32xENSA_20SM90_TMA_LOAD_IM2COLENS15_IS1H_S19_NSU_INSB_IJS1A_S1I_EEENSB_IJS1I_SE_EEEEEEENSA_39AutoVectorizingCopyWithAssumedAlignmentILi128EEENSA_21SM90_TMA_STORE_IM2COLES2F_S2H_S2H_EEEvvEEEEvNT_6ParamsE,"",@"SHT_CUDA_INFO"
	.sectionflags	@""
	.align	4


	//----- nvinfo : EIATTR_CUDA_API_VERSION
	.align		4
        /*0000*/ 	.byte	0x04, 0x37
        /*0002*/ 	.short	(.L_31 - .L_30)
.L_30:
        /*0004*/ 	.word	0x00000082


	//----- nvinfo : EIATTR_KPARAM_INFO
	.align		4
.L_31:
        /*0008*/ 	.byte	0x04, 0x17
        /*000a*/ 	.short	(.L_33 - .L_32)
.L_32:
        /*000c*/ 	.word	0x00000000
        /*0010*/ 	.short	0x0000
        /*0012*/ 	.short	0x0000
        /*0014*/ 	.byte	0x00, 0xf0, 0x01, 0x20


	//----- nvinfo : EIATTR_AT_ENTRY_FRAGMENTS
	.align		4
.L_33:
        /*0018*/ 	.byte	0x04, 0x4f
        /*001a*/ 	.short	(.L_35 - .L_34)


	//   ....[0]....
.L_34:
        /*001c*/ 	.word	0x00000007


	//----- nvinfo : EIATTR_RESERVED_SMEM_USED
	.align		4
.L_35:
        /*0020*/ 	.byte	0x01, 0x41
	.zero		2


	//----- nvinfo : EIATTR_SPARSE_MMA_MASK
	.align		4
        /*0024*/ 	.byte	0x03, 0x50
        /*0026*/ 	.short	0x0000


	//----- nvinfo : EIATTR_TCGEN05_2CTA_USED
	.align		4
        /*0028*/ 	.byte	0x01, 0x52
	.zero		2


	//----- nvinfo : EIATTR_MAXREG_COUNT
	.align		4
        /*002c*/ 	.byte	0x03, 0x1b
        /*002e*/ 	.short	0x00ff


	//----- nvinfo : EIATTR_NUM_BARRIERS
	.align		4
        /*0030*/ 	.byte	0x02, 0x4c
        /*0032*/ 	.byte	0x07
	.zero		1


	//----- nvinfo : EIATTR_EXTERNS
	.align		4
        /*0034*/ 	.byte	0x04, 0x0f
        /*0036*/ 	.short	(.L_37 - .L_36)


	//   ....[0]....
	.align		4
.L_36:
        /*0038*/ 	.word	index@(__assertfail)


	//----- nvinfo : EIATTR_MERCURY_ISA_VERSION
	.align		4
.L_37:
        /*003c*/ 	.byte	0x03, 0x5f
        /*003e*/ 	.short	0x0101


	//----- nvinfo : EIATTR_INT_WARP_WIDE_INSTR_OFFSETS
	.align		4
        /*0040*/ 	.byte	0x04, 0x31
        /*0042*/ 	.short	(.L_39 - .L_38)


	//   ....[0]....
.L_38:
        /*0044*/ 	.word	0x00000d20


	//   ....[1]....
        /*0048*/ 	.word	0x00000dd0


	//   ....[2]....
        /*004c*/ 	.word	0x00004630


	//   ....[3]....
        /*0050*/ 	.word	0x00004650


	//   ....[4]....
        /*0054*/ 	.word	0x00004680


	//   ....[5]....
        /*0058*/ 	.word	0x000052e0


	//   ....[6]....
        /*005c*/ 	.word	0x00005420


	//   ....[7]....
        /*0060*/ 	.word	0x00005520


	//   ....[8]....
        /*0064*/ 	.word	0x00005620


	//----- nvinfo : EIATTR_COOP_GROUP_MASK_REGIDS
	.align		4
.L_39:
        /*0068*/ 	.byte	0x04, 0x29
        /*006a*/ 	.short	(.L_41 - .L_40)


	//   ....[0]....
.L_40:
        /*006c*/ 	.word	0xffffffff


	//   ....[1]....
        /*0070*/ 	.word	0xffffffff


	//   ....[2]....
        /*0074*/ 	.word	0xffffffff


	//   ....[3]....
        /*0078*/ 	.word	0xffffffff


	//   ....[4]....
        /*007c*/ 	.word	0xffffffff


	//   ....[5]....
        /*0080*/ 	.word	0xffffffff


	//   ....[6]....
        /*0084*/ 	.word	0xffffffff


	//   ....[7]....
        /*0088*/ 	.word	0xffffffff


	//   ....[8]....
        /*008c*/ 	.word	0xffffffff


	//   ....[9]....
        /*0090*/ 	.word	0xffffffff


	//   ....[10]....
        /*0094*/ 	.word	0xffffffff


	//   ....[11]....
        /*0098*/ 	.word	0xffffffff


	//   ....[12]....
        /*009c*/ 	.word	0xffffffff


	//----- nvinfo : EIATTR_COOP_GROUP_INSTR_OFFSETS
	.align		4
.L_41:
        /*00a0*/ 	.byte	0x04, 0x28
        /*00a2*/ 	.short	(.L_43 - .L_42)


	//   ....[0]....
.L_42:
        /*00a4*/ 	.word	0x000000d0


	//   ....[1]....
        /*00a8*/ 	.word	0x00000540


	//   ....[2]....
        /*00ac*/ 	.word	0x000007d0


	//   ....[3]....
        /*00b0*/ 	.word	0x00000950


	//   ....[4]....
        /*00b4*/ 	.word	0x00000a50


	//   ....[5]....
        /*00b8*/ 	.word	0x00000ba0


	//   ....[6]....
        /*00bc*/ 	.word	0x00000e40


	//   ....[7]....
        /*00c0*/ 	.word	0x00002500


	//   ....[8]....
        /*00c4*/ 	.word	0x00003510


	//   ....[9]....
        /*00c8*/ 	.word	0x000039e0


	//   ....[10]....
        /*00cc*/ 	.word	0x00003a10


	//   ....[11]....
        /*00d0*/ 	.word	0x00004550


	//   ....[12]....
        /*00d4*/ 	.word	0x00004750


	//----- nvinfo : EIATTR_VRC_CTA_INIT_COUNT
	.align		4
.L_43:
        /*00d8*/ 	.byte	0x02, 0x4a
        /*00da*/ 	.byte	0x80
	.zero		1


	//----- nvinfo : EIATTR_SYSCALL_OFFSETS
	.align		4
        /*00dc*/ 	.byte	0x04, 0x46
        /*00de*/ 	.short	(.L_45 - .L_44)


	//   ....[0]....
.L_44:
        /*00e0*/ 	.word	0x00006350


	//   ....[1]....
        /*00e4*/ 	.word	0x00006440


	//   ....[2]....
        /*00e8*/ 	.word	0x00006e40


	//   ....[3]....
        /*00ec*/ 	.word	0x00007b20


	//----- nvinfo : EIATTR_MBARRIER_INSTR_OFFSETS
	.align		4
.L_45:
        /*00f0*/ 	.byte	0x04, 0x39
        /*00f2*/ 	.short	(.L_47 - .L_46)


	//   ....[0]....
.L_46:
        /*00f4*/ 	.word	0x00000670
        /*00f8*/ 	.word	0x000000ff
        /*00fc*/ 	.word	0x00000000
        /*0100*/ 	.short	0x0100
        /*0102*/ 	.byte	0x04
	.zero		1


	//   ....[1]....
        /*0104*/ 	.word	0x00000680
        /*0108*/ 	.word	0x000000ff
        /*010c*/ 	.word	0x00000050
        /*0110*/ 	.short	0x0100
        /*0112*/ 	.byte	0x04
	.zero		1


	//   ....[2]....
        /*0114*/ 	.word	0x00000690
        /*0118*/ 	.word	0x000000ff
        /*011c*/ 	.word	0x00000008
        /*0120*/ 	.short	0x0100
        /*0122*/ 	.byte	0x04
	.zero		1


	//   ....[3]....
        /*0124*/ 	.word	0x000006a0
        /*0128*/ 	.word	0x000000ff
        /*012c*/ 	.word	0x00000058
        /*0130*/ 	.short	0x0100
        /*0132*/ 	.byte	0x04
	.zero		1


	//   ....[4]....
        /*0134*/ 	.word	0x000006b0
        /*0138*/ 	.word	0x000000ff
        /*013c*/ 	.word	0x00000010
        /*0140*/ 	.short	0x0100
        /*0142*/ 	.byte	0x04
	.zero		1


	//   ....[5]....
        /*0144*/ 	.word	0x000006c0
        /*0148*/ 	.word	0x000000ff
        /*014c*/ 	.word	0x00000060
        /*0150*/ 	.short	0x0100
        /*0152*/ 	.byte	0x04
	.zero		1


	//   ....[6]....
        /*0154*/ 	.word	0x000006d0
        /*0158*/ 	.word	0x000000ff
        /*015c*/ 	.word	0x00000018
        /*0160*/ 	.short	0x0100
        /*0162*/ 	.byte	0x04
	.zero		1


	//   ....[7]....
        /*0164*/ 	.word	0x000006e0
        /*0168*/ 	.word	0x000000ff
        /*016c*/ 	.word	0x00000068
        /*0170*/ 	.short	0x0100
        /*0172*/ 	.byte	0x04
	.zero		1


	//   ....[8]....
        /*0174*/ 	.word	0x000006f0
        /*0178*/ 	.word	0x000000ff
        /*017c*/ 	.word	0x00000020
        /*0180*/ 	.short	0x0100
        /*0182*/ 	.byte	0x04
	.zero		1


	//   ....[9]....
        /*0184*/ 	.word	0x00000700
        /*0188*/ 	.word	0x000000ff
        /*018c*/ 	.word	0x00000070
        /*0190*/ 	.short	0x0100
        /*0192*/ 	.byte	0x04
	.zero		1


	//   ....[10]....
        /*0194*/ 	.word	0x00000710
        /*0198*/ 	.word	0x000000ff
        /*019c*/ 	.word	0x00000028
        /*01a0*/ 	.short	0x0100
        /*01a2*/ 	.byte	0x04
	.zero		1


	//   ....[11]....
        /*01a4*/ 	.word	0x00000720
        /*01a8*/ 	.word	0x000000ff
        /*01ac*/ 	.word	0x00000078
        /*01b0*/ 	.short	0x0100
        /*01b2*/ 	.byte	0x04
	.zero		1


	//   ....[12]....
        /*01b4*/ 	.word	0x00000730
        /*01b8*/ 	.word	0x000000ff
        /*01bc*/ 	.word	0x00000030
        /*01c0*/ 	.short	0x0100
        /*01c2*/ 	.byte	0x04
	.zero		1


	//   ....[13]....
        /*01c4*/ 	.word	0x00000740
        /*01c8*/ 	.word	0x000000ff
        /*01cc*/ 	.word	0x00000080
        /*01d0*/ 	.short	0x0100
        /*01d2*/ 	.byte	0x04
	.zero		1


	//   ....[14]....
        /*01d4*/ 	.word	0x00000750
        /*01d8*/ 	.word	0x000000ff
        /*01dc*/ 	.word	0x00000038
        /*01e0*/ 	.short	0x0100
        /*01e2*/ 	.byte	0x04
	.zero		1


	//   ....[15]....
        /*01e4*/ 	.word	0x00000760
        /*01e8*/ 	.word	0x000000ff
        /*01ec*/ 	.word	0x00000088
        /*01f0*/ 	.short	0x0100
        /*01f2*/ 	.byte	0x04
	.zero		1


	//   ....[16]....
        /*01f4*/ 	.word	0x00000770
        /*01f8*/ 	.word	0x000000ff
        /*01fc*/ 	.word	0x00000040
        /*0200*/ 	.short	0x0100
        /*0202*/ 	.byte	0x04
	.zero		1


	//   ....[17]....
        /*0204*/ 	.word	0x00000780
        /*0208*/ 	.word	0x000000ff
        /*020c*/ 	.word	0x00000090
        /*0210*/ 	.short	0x0100
        /*0212*/ 	.byte	0x04
	.zero		1


	//   ....[18]....
        /*0214*/ 	.word	0x00000790
        /*0218*/ 	.word	0x000000ff
        /*021c*/ 	.word	0x00000048
        /*0220*/ 	.short	0x0100
        /*0222*/ 	.byte	0x04
	.zero		1


	//   ....[19]....
        /*0224*/ 	.word	0x000007a0
        /*0228*/ 	.word	0x000000ff
        /*022c*/ 	.word	0x00000098
        /*0230*/ 	.short	0x0100
        /*0232*/ 	.byte	0x04
	.zero		1


	//   ....[20]....
        /*0234*/ 	.word	0x000008e0
        /*0238*/ 	.word	0x000000ff
        /*023c*/ 	.word	0x000000a0
        /*0240*/ 	.short	0x0100
        /*0242*/ 	.byte	0x04
	.zero		1


	//   ....[21]....
        /*0244*/ 	.word	0x000008f0
        /*0248*/ 	.word	0x000000ff
        /*024c*/ 	.word	0x000000b8
        /*0250*/ 	.short	0x0100
        /*0252*/ 	.byte	0x04
	.zero		1


	//   ....[22]....
        /*0254*/ 	.word	0x00000900
        /*0258*/ 	.word	0x000000ff
        /*025c*/ 	.word	0x000000a8
        /*0260*/ 	.short	0x0100
        /*0262*/ 	.byte	0x04
	.zero		1


	//   ....[23]....
        /*0264*/ 	.word	0x00000910
        /*0268*/ 	.word	0x000000ff
        /*026c*/ 	.word	0x000000c0
        /*0270*/ 	.short	0x0100
        /*0272*/ 	.byte	0x04
	.zero		1


	//   ....[24]....
        /*0274*/ 	.word	0x00000920
        /*0278*/ 	.word	0x000000ff
        /*027c*/ 	.word	0x000000b0
        /*0280*/ 	.short	0x0100
        /*0282*/ 	.byte	0x04
	.zero		1


	//   ....[25]....
        /*0284*/ 	.word	0x00000930
        /*0288*/ 	.word	0x000000ff
        /*028c*/ 	.word	0x000000c8
        /*0290*/ 	.short	0x0100
        /*0292*/ 	.byte	0x04
	.zero		1


	//   ....[26]....
        /*0294*/ 	.word	0x00000a20
        /*0298*/ 	.word	0x000000ff
        /*029c*/ 	.word	0x000000d0
        /*02a0*/ 	.short	0x0100
        /*02a2*/ 	.byte	0x04
	.zero		1


	//   ....[27]....
        /*02a4*/ 	.word	0x00000a30
        /*02a8*/ 	.word	0x000000ff
        /*02ac*/ 	.word	0x000000d8
        /*02b0*/ 	.short	0x0100
        /*02b2*/ 	.byte	0x04
	.zero		1


	//   ....[28]....
        /*02b4*/ 	.word	0x00000b70
        /*02b8*/ 	.word	0x000000ff
        /*02bc*/ 	.word	0x000000e0
        /*02c0*/ 	.short	0x0100
        /*02c2*/ 	.byte	0x06
	.zero		1


	//   ....[29]....
        /*02c4*/ 	.word	0x00000b80
        /*02c8*/ 	.word	0x000000ff
        /*02cc*/ 	.word	0x000000e8
        /*02d0*/ 	.short	0x0100
        /*02d2*/ 	.byte	0x06
	.zero		1


	//   ....[30]....
        /*02d4*/ 	.word	0x00000cc0
        /*02d8*/ 	.word	0x000000ff
        /*02dc*/ 	.word	0x000000f0
        /*02e0*/ 	.short	0x0100
        /*02e2*/ 	.byte	0x04
	.zero		1


	//   ....[31]....
        /*02e4*/ 	.word	0x00000cd0
        /*02e8*/ 	.word	0x000000ff
        /*02ec*/ 	.word	0x00000100
        /*02f0*/ 	.short	0x0100
        /*02f2*/ 	.byte	0x04
	.zero		1


	//   ....[32]....
        /*02f4*/ 	.word	0x00000ce0
        /*02f8*/ 	.word	0x000000ff
        /*02fc*/ 	.word	0x000000f8
        /*0300*/ 	.short	0x0100
        /*0302*/ 	.byte	0x04
	.zero		1


	//   ....[33]....
        /*0304*/ 	.word	0x00000cf0
        /*0308*/ 	.word	0x000000ff
        /*030c*/ 	.word	0x00000108
        /*0310*/ 	.short	0x0100
        /*0312*/ 	.byte	0x04
	.zero		1


	//   ....[34]....
        /*0314*/ 	.word	0x00000df0
        /*0318*/ 	.word	0x000000ff
        /*031c*/ 	.word	0x00000110
        /*0320*/ 	.short	0x0100
        /*0322*/ 	.byte	0x06
	.zero		1


	//   ....[35]....
        /*0324*/ 	.word	0x00001930
        /*0328*/ 	.word	0x000000ff
        /*032c*/ 	.word	0x00000050
        /*0330*/ 	.short	0x010a
        /*0332*/ 	.byte	0x04
	.zero		1


	//   ....[36]....
        /*0334*/ 	.word	0x00001bb0
        /*0338*/ 	.word	0x000000ff
        /*033c*/ 	.word	0x00000050
        /*0340*/ 	.short	0x010a
        /*0342*/ 	.byte	0x11
	.zero		1


	//   ....[37]....
        /*0344*/ 	.word	0x00001d60
        /*0348*/ 	.word	0x000000ff
        /*034c*/ 	.word	0x00000050
        /*0350*/ 	.short	0x010a
        /*0352*/ 	.byte	0x07
	.zero		1


	//   ....[38]....
        /*0354*/ 	.word	0x00001f30
        /*0358*/ 	.word	0x000000ff
        /*035c*/ 	.word	0x000000d8
        /*0360*/ 	.short	0x0101
        /*0362*/ 	.byte	0x19
	.zero		1


	//   ....[39]....
        /*0364*/ 	.word	0x00001f60
        /*0368*/ 	.word	0x000000ff
        /*036c*/ 	.word	0x00000050
        /*0370*/ 	.short	0x010a
        /*0372*/ 	.byte	0x04
	.zero		1


	//   ....[40]....
        /*0374*/ 	.word	0x00002180
        /*0378*/ 	.word	0x000000ff
        /*037c*/ 	.word	0x00000050
        /*0380*/ 	.short	0x010a
        /*0382*/ 	.byte	0x11
	.zero		1


	//   ....[41]....
        /*0384*/ 	.word	0x00002330
        /*0388*/ 	.word	0x000000ff
        /*038c*/ 	.word	0x00000050
        /*0390*/ 	.short	0x010a
        /*0392*/ 	.byte	0x07
	.zero		1


	//   ....[42]....
        /*0394*/ 	.word	0x00002510
        /*0398*/ 	.word	0x000000ff
        /*039c*/ 	.word	0x000000e0
        /*03a0*/ 	.short	0x010a
        /*03a2*/ 	.byte	0x19
	.zero		1


	//   ....[43]....
        /*03a4*/ 	.word	0x000025d0
        /*03a8*/ 	.word	0x000000ff
        /*03ac*/ 	.word	0x00000000
        /*03b0*/ 	.short	0x0101
        /*03b2*/ 	.byte	0x04
	.zero		1


	//   ....[44]....
        /*03b4*/ 	.word	0x00002bd0
        /*03b8*/ 	.word	0x000000ff
        /*03bc*/ 	.word	0x00000000
        /*03c0*/ 	.short	0x010a
        /*03c2*/ 	.byte	0x04
	.zero		1


	//   ....[45]....
        /*03c4*/ 	.word	0x00002c70
        /*03c8*/ 	.word	0x000000ff
        /*03cc*/ 	.word	0x00000000
        /*03d0*/ 	.short	0x010a
        /*03d2*/ 	.byte	0x05
	.zero		1


	//   ....[46]....
        /*03d4*/ 	.word	0x00002d10
        /*03d8*/ 	.word	0x000000ff
        /*03dc*/ 	.word	0x00000000
        /*03e0*/ 	.short	0x010a
        /*03e2*/ 	.byte	0x05
	.zero		1


	//   ....[47]....
        /*03e4*/ 	.word	0x00002db0
        /*03e8*/ 	.word	0x000000ff
        /*03ec*/ 	.word	0x00000000
        /*03f0*/ 	.short	0x010a
        /*03f2*/ 	.byte	0x05
	.zero		1


	//   ....[48]....
        /*03f4*/ 	.word	0x00002e50
        /*03f8*/ 	.word	0x000000ff
        /*03fc*/ 	.word	0x00000000
        /*0400*/ 	.short	0x010a
        /*0402*/ 	.byte	0x05
	.zero		1


	//   ....[49]....
        /*0404*/ 	.word	0x00002ef0
        /*0408*/ 	.word	0x000000ff
        /*040c*/ 	.word	0x00000000
        /*0410*/ 	.short	0x010a
        /*0412*/ 	.byte	0x05
	.zero		1


	//   ....[50]....
        /*0414*/ 	.word	0x00002f90
        /*0418*/ 	.word	0x000000ff
        /*041c*/ 	.word	0x00000000
        /*0420*/ 	.short	0x010a
        /*0422*/ 	.byte	0x05
	.zero		1


	//   ....[51]....
        /*0424*/ 	.word	0x00003030
        /*0428*/ 	.word	0x000000ff
        /*042c*/ 	.word	0x00000000
        /*0430*/ 	.short	0x010a
        /*0432*/ 	.byte	0x05
	.zero		1


	//   ....[52]....
        /*0434*/ 	.word	0x000030d0
        /*0438*/ 	.word	0x000000ff
        /*043c*/ 	.word	0x00000000
        /*0440*/ 	.short	0x010a
        /*0442*/ 	.byte	0x05
	.zero		1


	//   ....[53]....
        /*0444*/ 	.word	0x00003180
        /*0448*/ 	.word	0x00000000
        /*044c*/ 	.word	0x00000000
        /*0450*/ 	.short	0x010a
        /*0452*/ 	.byte	0xff
	.zero		1


	//   ....[54]....
        /*0454*/ 	.word	0x000032d0
        /*0458*/ 	.word	0x000000ff
        /*045c*/ 	.word	0x000000e8
        /*0460*/ 	.short	0x010a
        /*0462*/ 	.byte	0x04
	.zero		1


	//   ....[55]....
        /*0464*/ 	.word	0x00003370
        /*0468*/ 	.word	0x000000ff
        /*046c*/ 	.word	0x000000e0
        /*0470*/ 	.short	0x010a
        /*0472*/ 	.byte	0x04
	.zero		1


	//   ....[56]....
        /*0474*/ 	.word	0x00003410
        /*0478*/ 	.word	0x000000ff
        /*047c*/ 	.word	0x00000000
        /*0480*/ 	.short	0x0101
        /*0482*/ 	.byte	0x05
	.zero		1


	//   ....[57]....
        /*0484*/ 	.word	0x00003450
        /*0488*/ 	.word	0x000000ff
        /*048c*/ 	.word	0x000000e8
        /*0490*/ 	.short	0x0106
        /*0492*/ 	.byte	0x04
	.zero		1


	//   ....[58]....
        /*0494*/ 	.word	0x00003490
        /*0498*/ 	.word	0x00000000
        /*049c*/ 	.word	0x000000e8
        /*04a0*/ 	.short	0x010a
        /*04a2*/ 	.byte	0xff
	.zero		1


	//   ....[59]....
        /*04a4*/ 	.word	0x000036e0
        /*04a8*/ 	.word	0x000000ff
        /*04ac*/ 	.word	0x00000008
        /*04b0*/ 	.short	0x010a
        /*04b2*/ 	.byte	0x05
	.zero		1


	//   ....[60]....
        /*04b4*/ 	.word	0x00003700
        /*04b8*/ 	.word	0x000000ff
        /*04bc*/ 	.word	0x00000008
        /*04c0*/ 	.short	0x010a
        /*04c2*/ 	.byte	0x05
	.zero		1


	//   ....[61]....
        /*04c4*/ 	.word	0x00003890
        /*04c8*/ 	.word	0x000000ff
        /*04cc*/ 	.word	0x00000008
        /*04d0*/ 	.short	0x010a
        /*04d2*/ 	.byte	0x05
	.zero		1


	//   ....[62]....
        /*04d4*/ 	.word	0x000038b0
        /*04d8*/ 	.word	0x000000ff
        /*04dc*/ 	.word	0x00000008
        /*04e0*/ 	.short	0x010a
        /*04e2*/ 	.byte	0x05
	.zero		1


	//   ....[63]....
        /*04e4*/ 	.word	0x00003970
        /*04e8*/ 	.word	0x000000ff
        /*04ec*/ 	.word	0x00000000
        /*04f0*/ 	.short	0x0101
        /*04f2*/ 	.byte	0x04
	.zero		1


	//   ....[64]....
        /*04f4*/ 	.word	0x00003cf0
        /*04f8*/ 	.word	0x000000ff
        /*04fc*/ 	.word	0x000000e0
        /*0500*/ 	.short	0x010a
        /*0502*/ 	.byte	0x14
	.zero		1


	//   ....[65]....
        /*0504*/ 	.word	0x00003d90
        /*0508*/ 	.word	0x000000ff
        /*050c*/ 	.word	0x00000000
        /*0510*/ 	.short	0x0101
        /*0512*/ 	.byte	0x22
	.zero		1


	//   ....[66]....
        /*0514*/ 	.word	0x00003dd0
        /*0518*/ 	.word	0x000000ff
        /*051c*/ 	.word	0x00000100
        /*0520*/ 	.short	0x010a
        /*0522*/ 	.byte	0x19
	.zero		1


	//   ....[67]....
        /*0524*/ 	.word	0x00003e70
        /*0528*/ 	.word	0x000000ff
        /*052c*/ 	.word	0x00000000
        /*0530*/ 	.short	0x010a
        /*0532*/ 	.byte	0x04
	.zero		1


	//   ....[68]....
        /*0534*/ 	.word	0x00003ec0
        /*0538*/ 	.word	0x000000ff
        /*053c*/ 	.word	0x00000000
        /*0540*/ 	.short	0x010a
        /*0542*/ 	.byte	0x12
	.zero		1


	//   ....[69]....
        /*0544*/ 	.word	0x00004010
        /*0548*/ 	.word	0x000000ff
        /*054c*/ 	.word	0x00000000
        /*0550*/ 	.short	0x010a
        /*0552*/ 	.byte	0x05
	.zero		1


	//   ....[70]....
        /*0554*/ 	.word	0x00004340
        /*0558*/ 	.word	0x000000ff
        /*055c*/ 	.word	0x00000000
        /*0560*/ 	.short	0x010a
        /*0562*/ 	.byte	0x04
	.zero		1


	//   ....[71]....
        /*0564*/ 	.word	0x000043e0
        /*0568*/ 	.word	0x00000000
        /*056c*/ 	.word	0x00000000
        /*0570*/ 	.short	0x010a
        /*0572*/ 	.byte	0xff
	.zero		1


	//   ....[72]....
        /*0574*/ 	.word	0x00004420
        /*0578*/ 	.word	0x00000000
        /*057c*/ 	.word	0x00000000
        /*0580*/ 	.short	0x010a
        /*0582*/ 	.byte	0xff
	.zero		1


	//   ....[73]....
        /*0584*/ 	.word	0x00004490
        /*0588*/ 	.word	0x000000ff
        /*058c*/ 	.word	0x00000000
        /*0590*/ 	.short	0x0101
        /*0592*/ 	.byte	0x04
	.zero		1


	//   ....[74]....
        /*0594*/ 	.word	0x000044d0
        /*0598*/ 	.word	0x000000ff
        /*059c*/ 	.word	0x00000110
        /*05a0*/ 	.short	0x010a
        /*05a2*/ 	.byte	0x14
	.zero		1


	//   ....[75]....
        /*05a4*/ 	.word	0x00004540
        /*05a8*/ 	.word	0x000000ff
        /*05ac*/ 	.word	0x00000000
        /*05b0*/ 	.short	0x0101
        /*05b2*/ 	.byte	0x04
	.zero		1


	//   ....[76]....
        /*05b4*/ 	.word	0x00004a10
        /*05b8*/ 	.word	0x000000ff
        /*05bc*/ 	.word	0x000000e0
        /*05c0*/ 	.short	0x010a
        /*05c2*/ 	.byte	0x18
	.zero		1


	//   ....[77]....
        /*05c4*/ 	.word	0x00004ab0
        /*05c8*/ 	.word	0x000000ff
        /*05cc*/ 	.word	0x00000000
        /*05d0*/ 	.short	0x0101
        /*05d2*/ 	.byte	0x25
	.zero		1


	//   ....[78]....
        /*05d4*/ 	.word	0x00004ff0
        /*05d8*/ 	.word	0x000000ff
        /*05dc*/ 	.word	0x000000d8
        /*05e0*/ 	.short	0x010a
        /*05e2*/ 	.byte	0x18
	.zero		1


	//   ....[79]....
        /*05e4*/ 	.word	0x000051e0
        /*05e8*/ 	.word	0x000000ff
        /*05ec*/ 	.word	0x000000b8
        /*05f0*/ 	.short	0x010a
        /*05f2*/ 	.byte	0x04
	.zero		1


	//   ....[80]....
        /*05f4*/ 	.word	0x00005490
        /*05f8*/ 	.word	0x000000ff
        /*05fc*/ 	.word	0x000000a0
        /*0600*/ 	.short	0x010b
        /*0602*/ 	.byte	0x04
	.zero		1


	//   ....[81]....
        /*0604*/ 	.word	0x000054a0
        /*0608*/ 	.word	0x000000ff
        /*060c*/ 	.word	0x00000000
        /*0610*/ 	.short	0x0101
        /*0612*/ 	.byte	0x07
	.zero		1


	//   ....[82]....
        /*0614*/ 	.word	0x000054b0
        /*0618*/ 	.word	0x000000ff
        /*061c*/ 	.word	0x000000b8
        /*0620*/ 	.short	0x010a
        /*0622*/ 	.byte	0x05
	.zero		1


	//   ....[83]....
        /*0624*/ 	.word	0x000056c0
        /*0628*/ 	.word	0x000000ff
        /*062c*/ 	.word	0x000000a0
        /*0630*/ 	.short	0x010b
        /*0632*/ 	.byte	0x05
	.zero		1


	//   ....[84]....
        /*0634*/ 	.word	0x000056d0
        /*0638*/ 	.word	0x000000ff
        /*063c*/ 	.word	0x00000000
        /*0640*/ 	.short	0x0101
        /*0642*/ 	.byte	0x04
	.zero		1


	//   ....[85]....
        /*0644*/ 	.word	0x00005720
        /*0648*/ 	.word	0x000000ff
        /*064c*/ 	.word	0x00000000
        /*0650*/ 	.short	0x010a
        /*0652*/ 	.byte	0x04
	.zero		1


	//   ....[86]....
        /*0654*/ 	.word	0x000057b0
        /*0658*/ 	.word	0x000000ff
        /*065c*/ 	.word	0x00000000
        /*0660*/ 	.short	0x010a
        /*0662*/ 	.byte	0x05
	.zero		1


	//   ....[87]....
        /*0664*/ 	.word	0x00005850
        /*0668*/ 	.word	0x00000000
        /*066c*/ 	.word	0x00000000
        /*0670*/ 	.short	0x010a
        /*0672*/ 	.byte	0xff
	.zero		1


	//   ....[88]....
        /*0674*/ 	.word	0x00005bd0
        /*0678*/ 	.word	0x000000ff
        /*067c*/ 	.word	0x000000e0
        /*0680*/ 	.short	0x010a
        /*0682*/ 	.byte	0x31
	.zero		1


	//   ....[89]....
        /*0684*/ 	.word	0x00005ca0
        /*0688*/ 	.word	0x000000ff
        /*068c*/ 	.word	0x00000000
        /*0690*/ 	.short	0x0101
        /*0692*/ 	.byte	0x04
	.zero		1


	//   ....[90]....
        /*0694*/ 	.word	0x00006930
        /*0698*/ 	.word	0x00000000
        /*069c*/ 	.word	0x000000a0
        /*06a0*/ 	.short	0x010a
        /*06a2*/ 	.byte	0xff
	.zero		1


	//   ....[91]....
        /*06a4*/ 	.word	0x00006a30
        /*06a8*/ 	.word	0x0000006c
        /*06ac*/ 	.word	0x000000f0
        /*06b0*/ 	.short	0x010a
        /*06b2*/ 	.byte	0xff
	.zero		1


	//   ....[92]....
        /*06b4*/ 	.word	0x00006bf0
        /*06b8*/ 	.word	0x00000000
        /*06bc*/ 	.word	0x000000a0
        /*06c0*/ 	.short	0x010a
        /*06c2*/ 	.byte	0xff
	.zero		1


	//   ....[93]....
        /*06c4*/ 	.word	0x00006d20
        /*06c8*/ 	.word	0x0000006c
        /*06cc*/ 	.word	0x000000f0
        /*06d0*/ 	.short	0x010a
        /*06d2*/ 	.byte	0xff
	.zero		1


	//   ....[94]....
        /*06d4*/ 	.word	0x00007860
        /*06d8*/ 	.word	0x00000000
        /*06dc*/ 	.word	0x00000000
        /*06e0*/ 	.short	0x0101
        /*06e2*/ 	.byte	0xff
	.zero		1


	//   ....[95]....
        /*06e4*/ 	.word	0x00007870
        /*06e8*/ 	.word	0x00000003
        /*06ec*/ 	.word	0x000000a0
        /*06f0*/ 	.short	0x010a
        /*06f2*/ 	.byte	0xff
	.zero		1


	//   ....[96]....
        /*06f4*/ 	.word	0x00007940
        /*06f8*/ 	.word	0x00000003
        /*06fc*/ 	.word	0x000000a0
        /*0700*/ 	.short	0x010a
        /*0702*/ 	.byte	0xff
	.zero		1


	//   ....[97]....
        /*0704*/ 	.word	0x00007dc0
        /*0708*/ 	.word	0x0000006c
        /*070c*/ 	.word	0x00000000
        /*0710*/ 	.short	0x0101
        /*0712*/ 	.byte	0xff
	.zero		1


	//   ....[98]....
        /*0714*/ 	.word	0x000085f0
        /*0718*/ 	.word	0x00000002
        /*071c*/ 	.word	0x00000000
        /*0720*/ 	.short	0x0101
        /*0722*/ 	.byte	0xff
	.zero		1


	//   ....[99]....
        /*0724*/ 	.word	0x00008880
        /*0728*/ 	.word	0x000000ff
        /*072c*/ 	.word	0x00000000
        /*0730*/ 	.short	0x0101
        /*0732*/ 	.byte	0x04
	.zero		1


	//   ....[100]....
        /*0734*/ 	.word	0x000088b0
        /*0738*/ 	.word	0x00000000
        /*073c*/ 	.word	0x00000050
        /*0740*/ 	.short	0x010a
        /*0742*/ 	.byte	0xff
	.zero		1


	//   ....[101]....
        /*0744*/ 	.word	0x00008910
        /*0748*/ 	.word	0x00000000
        /*074c*/ 	.word	0x00000050
        /*0750*/ 	.short	0x010a
        /*0752*/ 	.byte	0xff
	.zero		1


	//   ....[102]....
        /*0754*/ 	.word	0x00008970
        /*0758*/ 	.word	0x00000000
        /*075c*/ 	.word	0x000000e0
        /*0760*/ 	.short	0x010a
        /*0762*/ 	.byte	0xff
	.zero		1


	//   ....[103]....
        /*0764*/ 	.word	0x000089d0
        /*0768*/ 	.word	0x00000000
        /*076c*/ 	.word	0x00000000
        /*0770*/ 	.short	0x010a
        /*0772*/ 	.byte	0xff
	.zero		1


	//   ....[104]....
        /*0774*/ 	.word	0x00008a30
        /*0778*/ 	.word	0x00000000
        /*077c*/ 	.word	0x00000000
        /*0780*/ 	.short	0x010a
        /*0782*/ 	.byte	0xff
	.zero		1


	//   ....[105]....
        /*0784*/ 	.word	0x00008a90
        /*0788*/ 	.word	0x00000000
        /*078c*/ 	.word	0x00000000
        /*0790*/ 	.short	0x010a
        /*0792*/ 	.byte	0xff
	.zero		1


	//   ....[106]....
        /*0794*/ 	.word	0x00008af0
        /*0798*/ 	.word	0x00000000
        /*079c*/ 	.word	0x00000000
        /*07a0*/ 	.short	0x010a
        /*07a2*/ 	.byte	0xff
	.zero		1


	//   ....[107]....
        /*07a4*/ 	.word	0x00008b50
        /*07a8*/ 	.word	0x00000000
        /*07ac*/ 	.word	0x00000000
        /*07b0*/ 	.short	0x010a
        /*07b2*/ 	.byte	0xff
	.zero		1


	//   ....[108]....
        /*07b4*/ 	.word	0x00008bb0
        /*07b8*/ 	.word	0x00000000
        /*07bc*/ 	.word	0x00000000
        /*07c0*/ 	.short	0x010a
        /*07c2*/ 	.byte	0xff
	.zero		1


	//   ....[109]....
        /*07c4*/ 	.word	0x00008c10
        /*07c8*/ 	.word	0x00000000
        /*07cc*/ 	.word	0x00000000
        /*07d0*/ 	.short	0x010a
        /*07d2*/ 	.byte	0xff
	.zero		1


	//   ....[110]....
        /*07d4*/ 	.word	0x00008c70
        /*07d8*/ 	.word	0x00000000
        /*07dc*/ 	.word	0x00000000
        /*07e0*/ 	.short	0x010a
        /*07e2*/ 	.byte	0xff
	.zero		1


	//   ....[111]....
        /*07e4*/ 	.word	0x00008cd0
        /*07e8*/ 	.word	0x00000000
        /*07ec*/ 	.word	0x00000000
        /*07f0*/ 	.short	0x010a
        /*07f2*/ 	.byte	0xff
	.zero		1


	//   ....[112]....
        /*07f4*/ 	.word	0x00008d30
        /*07f8*/ 	.word	0x00000004
        /*07fc*/ 	.word	0x000000e8
        /*0800*/ 	.short	0x010a
        /*0802*/ 	.byte	0xff
	.zero		1


	//   ....[113]....
        /*0804*/ 	.word	0x00008d90
        /*0808*/ 	.word	0x00000004
        /*080c*/ 	.word	0x000000e0
        /*0810*/ 	.short	0x010a
        /*0812*/ 	.byte	0xff
	.zero		1


	//   ....[114]....
        /*0814*/ 	.word	0x00008df0
        /*0818*/ 	.word	0x00000005
        /*081c*/ 	.word	0x00000008
        /*0820*/ 	.short	0x010a
        /*0822*/ 	.byte	0xff
	.zero		1


	//   ....[115]....
        /*0824*/ 	.word	0x00008ed0
        /*0828*/ 	.word	0x00000003
        /*082c*/ 	.word	0x00000008
        /*0830*/ 	.short	0x010a
        /*0832*/ 	.byte	0xff
	.zero		1


	//   ....[116]....
        /*0834*/ 	.word	0x00008f30
        /*0838*/ 	.word	0x00000004
        /*083c*/ 	.word	0x000000e0
        /*0840*/ 	.short	0x010a
        /*0842*/ 	.byte	0xff
	.zero		1


	//   ....[117]....
        /*0844*/ 	.word	0x00008f90
        /*0848*/ 	.word	0x00000004
        /*084c*/ 	.word	0x00000100
        /*0850*/ 	.short	0x010a
        /*0852*/ 	.byte	0xff
	.zero		1


	//   ....[118]....
        /*0854*/ 	.word	0x00008ff0
        /*0858*/ 	.word	0x00000004
        /*085c*/ 	.word	0x00000000
        /*0860*/ 	.short	0x010a
        /*0862*/ 	.byte	0xff
	.zero		1


	//   ....[119]....
        /*0864*/ 	.word	0x00009050
        /*0868*/ 	.word	0x00000000
        /*086c*/ 	.word	0x00000000
        /*0870*/ 	.short	0x010a
        /*0872*/ 	.byte	0xff
	.zero		1


	//   ....[120]....
        /*0874*/ 	.word	0x000090b0
        /*0878*/ 	.word	0x00000000
        /*087c*/ 	.word	0x00000110
        /*0880*/ 	.short	0x010a
        /*0882*/ 	.byte	0xff
	.zero		1


	//   ....[121]....
        /*0884*/ 	.word	0x00009110
        /*0888*/ 	.word	0x00000000
        /*088c*/ 	.word	0x000000e0
        /*0890*/ 	.short	0x010a
        /*0892*/ 	.byte	0xff
	.zero		1


	//   ....[122]....
        /*0894*/ 	.word	0x00009170
        /*0898*/ 	.word	0x00000000
        /*089c*/ 	.word	0x000000d8
        /*08a0*/ 	.short	0x010a
        /*08a2*/ 	.byte	0xff
	.zero		1


	//   ....[123]....
        /*08a4*/ 	.word	0x000091d0
        /*08a8*/ 	.word	0x00000000
        /*08ac*/ 	.word	0x000000b8
        /*08b0*/ 	.short	0x010a
        /*08b2*/ 	.byte	0xff
	.zero		1


	//   ....[124]....
        /*08b4*/ 	.word	0x00009230
        /*08b8*/ 	.word	0x00000005
        /*08bc*/ 	.word	0x000000b8
        /*08c0*/ 	.short	0x010a
        /*08c2*/ 	.byte	0xff
	.zero		1


	//   ....[125]....
        /*08c4*/ 	.word	0x00009290
        /*08c8*/ 	.word	0x00000000
        /*08cc*/ 	.word	0x00000000
        /*08d0*/ 	.short	0x010a
        /*08d2*/ 	.byte	0xff
	.zero		1


	//   ....[126]....
        /*08d4*/ 	.word	0x000092f0
        /*08d8*/ 	.word	0x00000000
        /*08dc*/ 	.word	0x00000000
        /*08e0*/ 	.short	0x010a
        /*08e2*/ 	.byte	0xff
	.zero		1


	//   ....[127]....
        /*08e4*/ 	.word	0x00009350
        /*08e8*/ 	.word	0x00000000
        /*08ec*/ 	.word	0x000000e0
        /*08f0*/ 	.short	0x010a
        /*08f2*/ 	.byte	0xff
	.zero		1


	//   ....[128]....
        /*08f4*/ 	.word	0x000093a0
        /*08f8*/ 	.word	0x00000000
        /*08fc*/ 	.word	0x000000a0
        /*0900*/ 	.short	0x010a
        /*0902*/ 	.byte	0xff
	.zero		1


	//   ....[129]....
        /*0904*/ 	.word	0x000093f0
        /*0908*/ 	.word	0x0000006c
        /*090c*/ 	.word	0x000000f0
        /*0910*/ 	.short	0x010a
        /*0912*/ 	.byte	0xff
	.zero		1


	//   ....[130]....
        /*0914*/ 	.word	0x00009440
        /*0918*/ 	.word	0x00000003
        /*091c*/ 	.word	0x000000a0
        /*0920*/ 	.short	0x010a
        /*0922*/ 	.byte	0xff
	.zero		1


	//----- nvinfo : EIATTR_NUM_MBARRIERS
	.align		4
.L_47:
        /*0924*/ 	.byte	0x03, 0x38
        /*0926*/ 	.short	0x0023


	//----- nvinfo : EIATTR_EXIT_INSTR_OFFSETS
	.align		4
        /*0928*/ 	.byte	0x04, 0x1c
        /*092a*/ 	.short	(.L_49 - .L_48)


	//   ....[0]....
.L_48:
        /*092c*/ 	.word	0x000031b0


	//   ....[1]....
        /*0930*/ 	.word	0x00003460


	//   ....[2]....
        /*0934*/ 	.word	0x000034c0


	//   ....[3]....
        /*0938*/ 	.word	0x00004760


	//   ....[4]....
        /*093c*/ 	.word	0x00005880


	//   ....[5]....
        /*0940*/ 	.word	0x000058c0


	//   ....[6]....
        /*0944*/ 	.word	0x00008760


	//   ....[7]....
        /*0948*/ 	.word	0x000087e0


	//   ....[8]....
        /*094c*/ 	.word	0x00008810


	//   ....[9]....
        /*0950*/ 	.word	0x00008890


	//----- nvinfo : EIATTR_MAX_THREADS
	.align		4
.L_49:
        /*0954*/ 	.byte	0x04, 0x05
        /*0956*/ 	.short	(.L_51 - .L_50)
.L_50:
        /*0958*/ 	.word	0x00000100
        /*095c*/ 	.word	0x00000001
        /*0960*/ 	.word	0x00000001


	//----- nvinfo : EIATTR_CRS_STACK_SIZE
	.align		4
.L_51:
        /*0964*/ 	.byte	0x04, 0x1e
        /*0966*/ 	.short	(.L_53 - .L_52)
.L_52:
        /*0968*/ 	.word	0x00000000


	//----- nvinfo : EIATTR_CBANK_PARAM_SIZE
	.align		4
.L_53:
        /*096c*/ 	.byte	0x03, 0x19
        /*096e*/ 	.short	0x0800


	//----- nvinfo : EIATTR_PARAM_CBANK
	.align		4
        /*0970*/ 	.byte	0x04, 0x0a
        /*0972*/ 	.short	(.L_55 - .L_54)
	.align		4
.L_54:
        /*0974*/ 	.word	index@(.nv.constant0._ZN7cutlass13device_kernelINS_4conv6kernel13ConvUniversalINS1_16ConvProblemShapeILNS1_8OperatorE1ELi2EEENS1_10collective14CollectiveConvINS1_47MainloopSm100TmaUmmaWarpSpecializedImplicitGemmILS5_1ELi10ELi2ELi1ELi2EN4cute5tupleIJNSA_1CILi2EEENSC_ILi1EEESE_EEEEENSB_IJNSC_ILi256EEENSC_ILi64EEENSB_IJSI_EEEEEENS_10bfloat16_tESL_NSA_8TiledMMAINSA_8MMA_AtomIJNSA_26SM100_MMA_F16BF16_2x1SM_SSISL_SL_fLi256ELi64ELNSA_4UMMA5MajorE0ELSQ_1ELNSP_7ScaleInE0ELSR_0EEEEEENSA_6LayoutINSB_IJSE_SE_SE_EEENSB_IJNSC_ILi0EEESW_SW_EEEEENSB_IJNSA_10UnderscoreESZ_SZ_EEEEENS7_6detail27Sm100ImplicitGemmTileTraitsINSA_25SM100_TMA_2SM_LOAD_IM2COLENSA_14ComposedLayoutINSA_7SwizzleILi3ELi4ELi3EEENSA_18smem_ptr_flag_bitsILi16EEENSU_INSB_IJNSC_ILi8EEESI_EEENSB_IJSI_SE_EEEEEEEvEENS13_INSA_18SM100_TMA_2SM_LOADENS15_INS16_ILi2ELi4ELi3EEES19_NSU_INSB_IJNSC_ILi32EEES1A_EEENSB_IJSE_S1I_EEEEEEEvEEEENS_8epilogue10collective18CollectiveEpilogueINS1P_23Sm100TmaWarpSpecializedILi3ELi2ELi32ELb1ELb0EEEJNSB_IJNSC_ILi128EEESI_SJ_EEENSB_IJNSU_IS1U_SE_EENSU_IS1I_SE_EEEEESL_NSB_IJNSB_IJlllEEESE_SW_EEESL_S20_NS1P_6fusion15FusionCallbacksIS1T_NS21_17LinearCombinationISL_fSL_fLNS_15FloatRoundStyleE2EEES1V_S1Y_JEEENSA_5SM1004TMEM4LOAD26SM100_TMEM_LOAD_32dp32b32xENSA_20SM90_TMA_LOAD_IM2COLENS15_IS1H_S19_NSU_INSB_IJS1A_S1I_EEENSB_IJS1I_SE_EEEEEEENSA_39AutoVectorizingCopyWithAssumedAlignmentILi128EEENSA_21SM90_TMA_STORE_IM2COLES2F_S2H_S2H_EEEvvEEEEvNT_6ParamsE)
        /*0978*/ 	.short	0x0380
        /*097a*/ 	.short	0x0800


	//----- nvinfo : EIATTR_SW_WAR
	.align		4
.L_55:
        /*097c*/ 	.byte	0x04, 0x36
        /*097e*/ 	.short	(.L_57 - .L_56)
.L_56:
        /*0980*/ 	.word	0x00000008
.L_57:


//--------------------- .nv.callgraph             --------------------------
	.section	.nv.callgraph,"",@"SHT_CUDA_CALLGRAPH"
	.align	4
	.sectionentsize	8
	.align		4
        /*0000*/ 	.word	0x00000000
	.align		4
        /*0004*/ 	.word	0xffffffff
	.align		4
        /*0008*/ 	.word	index@(_ZN7cutlass13device_kernelINS_4conv6kernel13ConvUniversalINS1_16ConvProblemShapeILNS1_8OperatorE1ELi2EEENS1_10collective14CollectiveConvINS1_47MainloopSm100TmaUmmaWarpSpecializedImplicitGemmILS5_1ELi10ELi2ELi1ELi2EN4cute5tupleIJNSA_1CILi2EEENSC_ILi1EEESE_EEEEENSB_IJNSC_ILi256EEENSC_ILi64EEENSB_IJSI_EEEEEENS_10bfloat16_tESL_NSA_8TiledMMAINSA_8MMA_AtomIJNSA_26SM100_MMA_F16BF16_2x1SM_SSISL_SL_fLi256ELi64ELNSA_4UMMA5MajorE0ELSQ_1ELNSP_7ScaleInE0ELSR_0EEEEEENSA_6LayoutINSB_IJSE_SE_SE_EEENSB_IJNSC_ILi0EEESW_SW_EEEEENSB_IJNSA_10UnderscoreESZ_SZ_EEEEENS7_6detail27Sm100ImplicitGemmTileTraitsINSA_25SM100_TMA_2SM_LOAD_IM2COLENSA_14ComposedLayoutINSA_7SwizzleILi3ELi4ELi3EEENSA_18smem_ptr_flag_bitsILi16EEENSU_INSB_IJNSC_ILi8EEESI_EEENSB_IJSI_SE_EEEEEEEvEENS13_INSA_18SM100_TMA_2SM_LOADENS15_INS16_ILi2ELi4ELi3EEES19_NSU_INSB_IJNSC_ILi32EEES1A_EEENSB_IJSE_S1I_EEEEEEEvEEEENS_8epilogue10collective18CollectiveEpilogueINS1P_23Sm100TmaWarpSpecializedILi3ELi2ELi32ELb1ELb0EEEJNSB_IJNSC_ILi128EEESI_SJ_EEENSB_IJNSU_IS1U_SE_EENSU_IS1I_SE_EEEEESL_NSB_IJNSB_IJlllEEESE_SW_EEESL_S20_NS1P_6fusion15FusionCallbacksIS1T_NS21_17LinearCombinationISL_fSL_fLNS_15FloatRoundStyleE2EEES1V_S1Y_JEEENSA_5SM1004TMEM4LOAD26SM100_TMEM_LOAD_32dp32b32xENSA_20SM90_TMA_LOAD_IM2COLENS15_IS1H_S19_NSU_INSB_IJS1A_S1I_EEENSB_IJS1I_SE_EEEEEEENSA_39AutoVectorizingCopyWithAssumedAlignmentILi128EEENSA_21SM90_TMA_STORE_IM2COLES2F_S2H_S2H_EEEvvEEEEvNT_6ParamsE)
	.align		4
        /*000c*/ 	.word	index@(__assertfail)
	.align		4
        /*0010*/ 	.word	0x00000000
	.align		4
        /*0014*/ 	.word	0xfffffffe
	.align		4
        /*0018*/ 	.word	0x00000000
	.align		4
        /*001c*/ 	.word	0xfffffffd
	.align		4
        /*0020*/ 	.word	0x00000000
	.align		4
        /*0024*/ 	.word	0xfffffffc


//--------------------- .nv.constant4             --------------------------
	.section	.nv.constant4,"a",@progbits
	.align	8
	.align		8
.nv.constant4:
        /*0000*/ 	.dword	__assertfail
	.align		8
        /*0008*/ 	.dword	__unnamed_1
	.align		8
        /*0010*/ 	.dword	__unnamed_2
	.align		8
        /*0018*/ 	.dword	_ZN39_INTERNAL_ed8eda8a_4_k_cu_610372a2_32284cuda3std3__45__cpo5beginE
	.align		8
        /*0020*/ 	.dword	_ZN39_INTERNAL_ed8eda8a_4_k_cu_610372a2_32284cuda3std3__45__cpo3endE
	.align		8
        /*0028*/ 	.dword	_ZN39_INTERNAL_ed8eda8a_4_k_cu_610372a2_32284cuda3std3__45__cpo6cbeginE
	.align		8
        /*0030*/ 	.dword	_ZN39_INTERNAL_ed8eda8a_4_k_cu_610372a2_32284cuda3std3__45__cpo4cendE
	.align		8
        /*0038*/ 	.dword	_ZN39_INTERNAL_ed8eda8a_4_k_cu_610372a2_32284cuda3std3__441_GLOBAL__N__ed8eda8a_4_k_cu_610372a2_32286ignoreE
	.align		8
        /*0040*/ 	.dword	_ZN39_INTERNAL_ed8eda8a_4_k_cu_610372a2_32284cuda3std3__419piecewise_constructE
	.align		8
        /*0048*/ 	.dword	_ZN39_INTERNAL_ed8eda8a_4_k_cu_610372a2_32284cuda3std3__48in_placeE
	.align		8
        /*0050*/ 	.dword	_ZN39_INTERNAL_ed8eda8a_4_k_cu_610372a2_32284cuda3std6ranges3__45__cpo4swapE
	.align		8
        /*0058*/ 	.dword	_ZN39_INTERNAL_ed8eda8a_4_k_cu_610372a2_32284cuda3std6ranges3__45__cpo9iter_moveE
	.align		8
        /*0060*/ 	.dword	_ZN39_INTERNAL_ed8eda8a_4_k_cu_610372a2_32284cute7productE
	.align		8
        /*0068*/ 	.dword	_ZN39_INTERNAL_ed8eda8a_4_k_cu_610372a2_32284cute1_E
	.align		8
        /*0070*/ 	.dword	$str$27
	.align		8
        /*0078*/ 	.dword	$str$28
	.align		8
        /*0080*/ 	.dword	$str$29
	.align		8
        /*0088*/ 	.dword	$str$30


//--------------------- .text._ZN7cutlass13device_kernelINS_4conv6kernel13ConvUniversalINS1_16ConvProblemShapeILNS1_8OperatorE1ELi2EEENS1_10collective14CollectiveConvINS1_47MainloopSm100TmaUmmaWarpSpecializedImplicitGemmILS5_1ELi10ELi2ELi1ELi2EN4cute5tupleIJNSA_1CILi2EEENSC_ILi1EEESE_EEEEENSB_IJNSC_ILi256EEENSC_ILi64EEENSB_IJSI_EEEEEENS_10bfloat16_tESL_NSA_8TiledMMAINSA_8MMA_AtomIJNSA_26SM100_MMA_F16BF16_2x1SM_SSISL_SL_fLi256ELi64ELNSA_4UMMA5MajorE0ELSQ_1ELNSP_7ScaleInE0ELSR_0EEEEEENSA_6LayoutINSB_IJSE_SE_SE_EEENSB_IJNSC_ILi0EEESW_SW_EEEEENSB_IJNSA_10UnderscoreESZ_SZ_EEEEENS7_6detail27Sm100ImplicitGemmTileTraitsINSA_25SM100_TMA_2SM_LOAD_IM2COLENSA_14ComposedLayoutINSA_7SwizzleILi3ELi4ELi3EEENSA_18smem_ptr_flag_bitsILi16EEENSU_INSB_IJNSC_ILi8EEESI_EEENSB_IJSI_SE_EEEEEEEvEENS13_INSA_18SM100_TMA_2SM_LOADENS15_INS16_ILi2ELi4ELi3EEES19_NSU_INSB_IJNSC_ILi32EEES1A_EEENSB_IJSE_S1I_EEEEEEEvEEEENS_8epilogue10collective18CollectiveEpilogueINS1P_23Sm100TmaWarpSpecializedILi3ELi2ELi32ELb1ELb0EEEJNSB_IJNSC_ILi128EEESI_SJ_EEENSB_IJNSU_IS1U_SE_EENSU_IS1I_SE_EEEEESL_NSB_IJNSB_IJlllEEESE_SW_EEESL_S20_NS1P_6fusion15FusionCallbacksIS1T_NS21_17LinearCombinationISL_fSL_fLNS_15FloatRoundStyleE2EEES1V_S1Y_JEEENSA_5SM1004TMEM4LOAD26SM100_TMEM_LOAD_32dp32b32xENSA_20SM90_TMA_LOAD_IM2COLENS15_IS1H_S19_NSU_INSB_IJS1A_S1I_EEENSB_IJS1I_SE_EEEEEEENSA_39AutoVectorizingCopyWithAssumedAlignmentILi128EEENSA_21SM90_TMA_STORE_IM2COLES2F_S2H_S2H_EEEvvEEEEvNT_6ParamsE --------------------------
	.section	.text._ZN7cutlass13device_kernelINS_4conv6kernel13ConvUniversalINS1_16ConvProblemShapeILNS1_8OperatorE1ELi2EEENS1_10collective14CollectiveConvINS1_47MainloopSm100TmaUmmaWarpSpecializedImplicitGemmILS5_1ELi10ELi2ELi1ELi2EN4cute5tupleIJNSA_1CILi2EEENSC_ILi1EEESE_EEEEENSB_IJNSC_ILi256EEENSC_ILi64EEENSB_IJSI_EEEEEENS_10bfloat16_tESL_NSA_8TiledMMAINSA_8MMA_AtomIJNSA_26SM100_MMA_F16BF16_2x1SM_SSISL_SL_fLi256ELi64ELNSA_4UMMA5MajorE0ELSQ_1ELNSP_7ScaleInE0ELSR_0EEEEEENSA_6LayoutINSB_IJSE_SE_SE_EEENSB_IJNSC_ILi0EEESW_SW_EEEEENSB_IJNSA_10UnderscoreESZ_SZ_EEEEENS7_6detail27Sm100ImplicitGemmTileTraitsINSA_25SM100_TMA_2SM_LOAD_IM2COLENSA_14ComposedLayoutINSA_7SwizzleILi3ELi4ELi3EEENSA_18smem_ptr_flag_bitsILi16EEENSU_INSB_IJNSC_ILi8EEESI_EEENSB_IJSI_SE_EEEEEEEvEENS13_INSA_18SM100_TMA_2SM_LOADENS15_INS16_ILi2ELi4ELi3EEES19_NSU_INSB_IJNSC_ILi32EEES1A_EEENSB_IJSE_S1I_EEEEEEEvEEEENS_8epilogue10collective18CollectiveEpilogueINS1P_23Sm100TmaWarpSpecializedILi3ELi2ELi32ELb1ELb0EEEJNSB_IJNSC_ILi128EEESI_SJ_EEENSB_IJNSU_IS1U_SE_EENSU_IS1I_SE_EEEEESL_NSB_IJNSB_IJlllEEESE_SW_EEESL_S20_NS1P_6fusion15FusionCallbacksIS1T_NS21_17LinearCombinationISL_fSL_fLNS_15FloatRoundStyleE2EEES1V_S1Y_JEEENSA_5SM1004TMEM4LOAD26SM100_TMEM_LOAD_32dp32b32xENSA_20SM90_TMA_LOAD_IM2COLENS15_IS1H_S19_NSU_INSB_IJS1A_S1I_EEENSB_IJS1I_SE_EEEEEEENSA_39AutoVectorizingCopyWithAssumedAlignmentILi128EEENSA_21SM90_TMA_STORE_IM2COLES2F_S2H_S2H_EEEvvEEEEvNT_6ParamsE,"ax",@progbits
	.align	128
.text._ZN7cutlass13device_kernelINS_4conv6kernel13ConvUniversalINS1_16ConvProblemShapeILNS1_8OperatorE1ELi2EEENS1_10collective14CollectiveConvINS1_47MainloopSm100TmaUmmaWarpSpecializedImplicitGemmILS5_1ELi10ELi2ELi1ELi2EN4cute5tupleIJNSA_1CILi2EEENSC_ILi1EEESE_EEEEENSB_IJNSC_ILi256EEENSC_ILi64EEENSB_IJSI_EEEEEENS_10bfloat16_tESL_NSA_8TiledMMAINSA_8MMA_AtomIJNSA_26SM100_MMA_F16BF16_2x1SM_SSISL_SL_fLi256ELi64ELNSA_4UMMA5MajorE0ELSQ_1ELNSP_7ScaleInE0ELSR_0EEEEEENSA_6LayoutINSB_IJSE_SE_SE_EEENSB_IJNSC_ILi0EEESW_SW_EEEEENSB_IJNSA_10UnderscoreESZ_SZ_EEEEENS7_6detail27Sm100ImplicitGemmTileTraitsINSA_25SM100_TMA_2SM_LOAD_IM2COLENSA_14ComposedLayoutINSA_7SwizzleILi3ELi4ELi3EEENSA_18smem_ptr_flag_bitsILi16EEENSU_INSB_IJNSC_ILi8EEESI_EEENSB_IJSI_SE_EEEEEEEvEENS13_INSA_18SM100_TMA_2SM_LOADENS15_INS16_ILi2ELi4ELi3EEES19_NSU_INSB_IJNSC_ILi32EEES1A_EEENSB_IJSE_S1I_EEEEEEEvEEEENS_8epilogue10collective18CollectiveEpilogueINS1P_23Sm100TmaWarpSpecializedILi3ELi2ELi32ELb1ELb0EEEJNSB_IJNSC_ILi128EEESI_SJ_EEENSB_IJNSU_IS1U_SE_EENSU_IS1I_SE_EEEEESL_NSB_IJNSB_IJlllEEESE_SW_EEESL_S20_NS1P_6fusion15FusionCallbacksIS1T_NS21_17LinearCombinationISL_fSL_fLNS_15FloatRoundStyleE2EEES1V_S1Y_JEEENSA_5SM1004TMEM4LOAD26SM100_TMEM_LOAD_32dp32b32xENSA_20SM90_TMA_LOAD_IM2COLENS15_IS1H_S19_NSU_INSB_IJS1A_S1I_EEENSB_IJS1I_SE_EEEEEEENSA_39AutoVectorizingCopyWithAssumedAlignmentILi128EEENSA_21SM90_TMA_STORE_IM2COLES2F_S2H_S2H_EEEvvEEEEvNT_6ParamsE:
        .type           _ZN7cutlass13device_kernelINS_4conv6kernel13ConvUniversalINS1_16ConvProblemShapeILNS1_8OperatorE1ELi2EEENS1_10collective14CollectiveConvINS1_47MainloopSm100TmaUmmaWarpSpecializedImplicitGemmILS5_1ELi10ELi2ELi1ELi2EN4cute5tupleIJNSA_1CILi2EEENSC_ILi1EEESE_EEEEENSB_IJNSC_ILi256EEENSC_ILi64EEENSB_IJSI_EEEEEENS_10bfloat16_tESL_NSA_8TiledMMAINSA_8MMA_AtomIJNSA_26SM100_MMA_F16BF16_2x1SM_SSISL_SL_fLi256ELi64ELNSA_4UMMA5MajorE0ELSQ_1ELNSP_7ScaleInE0ELSR_0EEEEEENSA_6LayoutINSB_IJSE_SE_SE_EEENSB_IJNSC_ILi0EEESW_SW_EEEEENSB_IJNSA_10UnderscoreESZ_SZ_EEEEENS7_6detail27Sm100ImplicitGemmTileTraitsINSA_25SM100_TMA_2SM_LOAD_IM2COLENSA_14ComposedLayoutINSA_7SwizzleILi3ELi4ELi3EEENSA_18smem_ptr_flag_bitsILi16EEENSU_INSB_IJNSC_ILi8EEESI_EEENSB_IJSI_SE_EEEEEEEvEENS13_INSA_18SM100_TMA_2SM_LOADENS15_INS16_ILi2ELi4ELi3EEES19_NSU_INSB_IJNSC_ILi32EEES1A_EEENSB_IJSE_S1I_EEEEEEEvEEEENS_8epilogue10collective18CollectiveEpilogueINS1P_23Sm100TmaWarpSpecializedILi3ELi2ELi32ELb1ELb0EEEJNSB_IJNSC_ILi128EEESI_SJ_EEENSB_IJNSU_IS1U_SE_EENSU_IS1I_SE_EEEEESL_NSB_IJNSB_IJlllEEESE_SW_EEESL_S20_NS1P_6fusion15FusionCallbacksIS1T_NS21_17LinearCombinationISL_fSL_fLNS_15FloatRoundStyleE2EEES1V_S1Y_JEEENSA_5SM1004TMEM4LOAD26SM100_TMEM_LOAD_32dp32b32xENSA_20SM90_TMA_LOAD_IM2COLENS15_IS1H_S19_NSU_INSB_IJS1A_S1I_EEENSB_IJS1I_SE_EEEEEEENSA_39AutoVectorizingCopyWithAssumedAlignmentILi128EEENSA_21SM90_TMA_STORE_IM2COLES2F_S2H_S2H_EEEvvEEEEvNT_6ParamsE,@function
        .size           _ZN7cutlass13device_kernelINS_4conv6kernel13ConvUniversalINS1_16ConvProblemShapeILNS1_8OperatorE1ELi2EEENS1_10collective14CollectiveConvINS1_47MainloopSm100TmaUmmaWarpSpecializedImplicitGemmILS5_1ELi10ELi2ELi1ELi2EN4cute5tupleIJNSA_1CILi2EEENSC_ILi1EEESE_EEEEENSB_IJNSC_ILi256EEENSC_ILi64EEENSB_IJSI_EEEEEENS_10bfloat16_tESL_NSA_8TiledMMAINSA_8MMA_AtomIJNSA_26SM100_MMA_F16BF16_2x1SM_SSISL_SL_fLi256ELi64ELNSA_4UMMA5MajorE0ELSQ_1ELNSP_7ScaleInE0ELSR_0EEEEEENSA_6LayoutINSB_IJSE_SE_SE_EEENSB_IJNSC_ILi0EEESW_SW_EEEEENSB_IJNSA_10UnderscoreESZ_SZ_EEEEENS7_6detail27Sm100ImplicitGemmTileTraitsINSA_25SM100_TMA_2SM_LOAD_IM2COLENSA_14ComposedLayoutINSA_7SwizzleILi3ELi4ELi3EEENSA_18smem_ptr_flag_bitsILi16EEENSU_INSB_IJNSC_ILi8EEESI_EEENSB_IJSI_SE_EEEEEEEvEENS13_INSA_18SM100_TMA_2SM_LOADENS15_INS16_ILi2ELi4ELi3EEES19_NSU_INSB_IJNSC_ILi32EEES1A_EEENSB_IJSE_S1I_EEEEEEEvEEEENS_8epilogue10collective18CollectiveEpilogueINS1P_23Sm100TmaWarpSpecializedILi3ELi2ELi32ELb1ELb0EEEJNSB_IJNSC_ILi128EEESI_SJ_EEENSB_IJNSU_IS1U_SE_EENSU_IS1I_SE_EEEEESL_NSB_IJNSB_IJlllEEESE_SW_EEESL_S20_NS1P_6fusion15FusionCallbacksIS1T_NS21_17LinearCombinationISL_fSL_fLNS_15FloatRoundStyleE2EEES1V_S1Y_JEEENSA_5SM1004TMEM4LOAD26SM100_TMEM_LOAD_32dp32b32xENSA_20SM90_TMA_LOAD_IM2COLENS15_IS1H_S19_NSU_INSB_IJS1A_S1I_EEENSB_IJS1I_SE_EEEEEEENSA_39AutoVectorizingCopyWithAssumedAlignmentILi128EEENSA_21SM90_TMA_STORE_IM2COLES2F_S2H_S2H_EEEvvEEEEvNT_6ParamsE,(.L_x_184 - _ZN7cutlass13device_kernelINS_4conv6kernel13ConvUniversalINS1_16ConvProblemShapeILNS1_8OperatorE1ELi2EEENS1_10collective14CollectiveConvINS1_47MainloopSm100TmaUmmaWarpSpecializedImplicitGemmILS5_1ELi10ELi2ELi1ELi2EN4cute5tupleIJNSA_1CILi2EEENSC_ILi1EEESE_EEEEENSB_IJNSC_ILi256EEENSC_ILi64EEENSB_IJSI_EEEEEENS_10bfloat16_tESL_NSA_8TiledMMAINSA_8MMA_AtomIJNSA_26SM100_MMA_F16BF16_2x1SM_SSISL_SL_fLi256ELi64ELNSA_4UMMA5MajorE0ELSQ_1ELNSP_7ScaleInE0ELSR_0EEEEEENSA_6LayoutINSB_IJSE_SE_SE_EEENSB_IJNSC_ILi0EEESW_SW_EEEEENSB_IJNSA_10UnderscoreESZ_SZ_EEEEENS7_6detail27Sm100ImplicitGemmTileTraitsINSA_25SM100_TMA_2SM_LOAD_IM2COLENSA_14ComposedLayoutINSA_7SwizzleILi3ELi4ELi3EEENSA_18smem_ptr_flag_bitsILi16EEENSU_INSB_IJNSC_ILi8EEESI_EEENSB_IJSI_SE_EEEEEEEvEENS13_INSA_18SM100_TMA_2SM_LOADENS15_INS16_ILi2ELi4ELi3EEES19_NSU_INSB_IJNSC_ILi32EEES1A_EEENSB_IJSE_S1I_EEEEEEEvEEEENS_8epilogue10collective18CollectiveEpilogueINS1P_23Sm100TmaWarpSpecializedILi3ELi2ELi32ELb1ELb0EEEJNSB_IJNSC_ILi128EEESI_SJ_EEENSB_IJNSU_IS1U_SE_EENSU_IS1I_SE_EEEEESL_NSB_IJNSB_IJlllEEESE_SW_EEESL_S20_NS1P_6fusion15FusionCallbacksIS1T_NS21_17LinearCombinationISL_fSL_fLNS_15FloatRoundStyleE2EEES1V_S1Y_JEEENSA_5SM1004TMEM4LOAD26SM100_TMEM_LOAD_32dp32b32xENSA_20SM90_TMA_LOAD_IM2COLENS15_IS1H_S19_NSU_INSB_IJS1A_S1I_EEENSB_IJS1I_SE_EEEEEEENSA_39AutoVectorizingCopyWithAssumedAlignmentILi128EEENSA_21SM90_TMA_STORE_IM2COLES2F_S2H_S2H_EEEvvEEEEvNT_6ParamsE)
        .other          _ZN7cutlass13device_kernelINS_4conv6kernel13ConvUniversalINS1_16ConvProblemShapeILNS1_8OperatorE1ELi2EEENS1_10collective14CollectiveConvINS1_47MainloopSm100TmaUmmaWarpSpecializedImplicitGemmILS5_1ELi10ELi2ELi1ELi2EN4cute5tupleIJNSA_1CILi2EEENSC_ILi1EEESE_EEEEENSB_IJNSC_ILi256EEENSC_ILi64EEENSB_IJSI_EEEEEENS_10bfloat16_tESL_NSA_8TiledMMAINSA_8MMA_AtomIJNSA_26SM100_MMA_F16BF16_2x1SM_SSISL_SL_fLi256ELi64ELNSA_4UMMA5MajorE0ELSQ_1ELNSP_7ScaleInE0ELSR_0EEEEEENSA_6LayoutINSB_IJSE_SE_SE_EEENSB_IJNSC_ILi0EEESW_SW_EEEEENSB_IJNSA_10UnderscoreESZ_SZ_EEEEENS7_6detail27Sm100ImplicitGemmTileTraitsINSA_25SM100_TMA_2SM_LOAD_IM2COLENSA_14ComposedLayoutINSA_7SwizzleILi3ELi4ELi3EEENSA_18smem_ptr_flag_bitsILi16EEENSU_INSB_IJNSC_ILi8EEESI_EEENSB_IJSI_SE_EEEEEEEvEENS13_INSA_18SM100_TMA_2SM_LOADENS15_INS16_ILi2ELi4ELi3EEES19_NSU_INSB_IJNSC_ILi32EEES1A_EEENSB_IJSE_S1I_EEEEEEEvEEEENS_8epilogue10collective18CollectiveEpilogueINS1P_23Sm100TmaWarpSpecializedILi3ELi2ELi32ELb1ELb0EEEJNSB_IJNSC_ILi128EEESI_SJ_EEENSB_IJNSU_IS1U_SE_EENSU_IS1I_SE_EEEEESL_NSB_IJNSB_IJlllEEESE_SW_EEESL_S20_NS1P_6fusion15FusionCallbacksIS1T_NS21_17LinearCombinationISL_fSL_fLNS_15FloatRoundStyleE2EEES1V_S1Y_JEEENSA_5SM1004TMEM4LOAD26SM100_TMEM_LOAD_32dp32b32xENSA_20SM90_TMA_LOAD_IM2COLENS15_IS1H_S19_NSU_INSB_IJS1A_S1I_EEENSB_IJS1I_SE_EEEEEEENSA_39AutoVectorizingCopyWithAssumedAlignmentILi128EEENSA_21SM90_TMA_STORE_IM2COLES2F_S2H_S2H_EEEvvEEEEvNT_6ParamsE,@"STO_CUDA_ENTRY STV_DEFAULT"
_ZN7cutlass13device_kernelINS_4conv6kernel13ConvUniversalINS1_16ConvProblemShapeILNS1_8OperatorE1ELi2EEENS1_10collective14CollectiveConvINS1_47MainloopSm100TmaUmmaWarpSpecializedImplicitGemmILS5_1ELi10ELi2ELi1ELi2EN4cute5tupleIJNSA_1CILi2EEENSC_ILi1EEESE_EEEEENSB_IJNSC_ILi256EEENSC_ILi64EEENSB_IJSI_EEEEEENS_10bfloat16_tESL_NSA_8TiledMMAINSA_8MMA_AtomIJNSA_26SM100_MMA_F16BF16_2x1SM_SSISL_SL_fLi256ELi64ELNSA_4UMMA5MajorE0ELSQ_1ELNSP_7ScaleInE0ELSR_0EEEEEENSA_6LayoutINSB_IJSE_SE_SE_EEENSB_IJNSC_ILi0EEESW_SW_EEEEENSB_IJNSA_10UnderscoreESZ_SZ_EEEEENS7_6detail27Sm100ImplicitGemmTileTraitsINSA_25SM100_TMA_2SM_LOAD_IM2COLENSA_14ComposedLayoutINSA_7SwizzleILi3ELi4ELi3EEENSA_18smem_ptr_flag_bitsILi16EEENSU_INSB_IJNSC_ILi8EEESI_EEENSB_IJSI_SE_EEEEEEEvEENS13_INSA_18SM100_TMA_2SM_LOADENS15_INS16_ILi2ELi4ELi3EEES19_NSU_INSB_IJNSC_ILi32EEES1A_EEENSB_IJSE_S1I_EEEEEEEvEEEENS_8epilogue10collective18CollectiveEpilogueINS1P_23Sm100TmaWarpSpecializedILi3ELi2ELi32ELb1ELb0EEEJNSB_IJNSC_ILi128EEESI_SJ_EEENSB_IJNSU_IS1U_SE_EENSU_IS1I_SE_EEEEESL_NSB_IJNSB_IJlllEEESE_SW_EEESL_S20_NS1P_6fusion15FusionCallbacksIS1T_NS21_17LinearCombinationISL_fSL_fLNS_15FloatRoundStyleE2EEES1V_S1Y_JEEENSA_5SM1004TMEM4LOAD26SM100_TMEM_LOAD_32dp32b32xENSA_20SM90_TMA_LOAD_IM2COLENS15_IS1H_S19_NSU_INSB_IJS1A_S1I_EEENSB_IJS1I_SE_EEEEEEENSA_39AutoVectorizingCopyWithAssumedAlignmentILi128EEENSA_21SM90_TMA_STORE_IM2COLES2F_S2H_S2H_EEEvvEEEEvNT_6ParamsE:
[----:B------:R-:W1:Y:S01]  /*0000*/  LDC R1, c[0x0][0x37c] ;  /* 0x0000df00ff017b82 */ /* 0x000e620000000800 */
[----:B------:R-:W2:Y:S01]  /*0010*/  S2R R96, SR_TID.X ;  /* 0x0000000000607919 */ /* 0x000ea20000002100 */
[----:B------:R-:W3:Y:S06]  /*0020*/  LDCU.64 UR8, c[0x0][0x890] ;  /* 0x00011200ff0877ac */ /* 0x000eec0008000a00 */
[----:B------:R-:W4:Y:S01]  /*0030*/  S2UR UR4, SR_CgaCtaId ;  /* 0x00000000000479c3 */ /* 0x000f220000008800 */
[----:B-1----:R-:W-:Y:S01]  /*0040*/  VIADD R1, R1, 0xfffffff8 ;  /* 0xfffffff801017836 */ /* 0x002fe20000000000 */
[----:B------:R-:W-:-:S02]  /*0050*/  PRMT R87, RZ, 0x7610, R87 ;  /* 0x00007610ff577816 */ /* 0x000fc40000000057 */
[----:B------:R-:W-:Y:S02]  /*0060*/  ELECT P1, URZ, PT ;  /* 0x0000000000ff782f */ /* 0x000fe40003820000 */
[----:B------:R-:W-:Y:S01]  /*0070*/  R2UR UR48, R1 ;  /* 0x00000000013072ca */ /* 0x000fe200000e0000 */
[----:B---3--:R-:W-:-:S04]  /*0080*/  UISETP.NE.U32.AND UP0, UPT, UR8, URZ, UPT ;  /* 0x000000ff0800728c */ /* 0x008fc8000bf05070 */
[----:B------:R-:W-:Y:S02]  /*0090*/  UISETP.NE.AND.EX UP0, UPT, UR9, URZ, UPT, UP0 ;  /* 0x000000ff0900728c */ /* 0x000fe4000bf05300 */
[----:B----4-:R-:W-:Y:S02]  /*00a0*/  ULOP3.LUT UR38, UR4, 0x1, URZ, 0xc0, !UPT ;  /* 0x0000000104267892 */ /* 0x010fe4000f8ec0ff */
[----:B------:R-:W-:Y:S01]  /*00b0*/  ULOP3.LUT UR37, UR4, 0x1, URZ, 0x3c, !UPT ;  /* 0x0000000104257892 */ /* 0x000fe2000f8e3cff */
[----:B--2---:R-:W-:-:S05]  /*00c0*/  SHF.R.U32.HI R88, RZ, 0x5, R96 ;  /* 0x00000005ff587819 */ /* 0x004fca0000011660 */
[----:B------:R-:W1:Y:S02]  /*00d0*/  SHFL.IDX PT, R0, R88, RZ, 0x1f ;  /* 0x00001fff58007589 */ /* 0x000e6400000e0000 */
[----:B-1----:R-:W-:Y:S01]  /*00e0*/  R2UR UR18, R0 ;  /* 0x00000000001272ca */ /* 0x002fe200000e0000 */
[----:B------:R-:W-:-:S14]  /*00f0*/  BRA.U UP0, `(.L_x_0) ;  /* 0x0000000100307547 */ /* 0x000fdc000b800000 */
[----:B------:R-:W1:Y:S02]  /*0100*/  LDCU.64 UR4, c[0x0][0x888] ;  /* 0x00011100ff0477ac */ /* 0x000e640008000a00 */
[----:B-1----:R-:W-:-:S04]  /*0110*/  UISETP.NE.U32.AND UP0, UPT, UR4, URZ, UPT ;  /* 0x000000ff0400728c */ /* 0x002fc8000bf05070 */
[----:B------:R-:W-:-:S09]  /*0120*/  UISETP.NE.AND.EX UP0, UPT, UR5, URZ, UPT, UP0 ;  /* 0x000000ff0500728c */ /* 0x000fd2000bf05300 */
[----:B------:R-:W-:Y:S05]  /*0130*/  BRA.U !UP0, `(.L_x_1) ;  /* 0x0000000108147547 */ /* 0x000fea000b800000 */
[----:B------:R-:W1:Y:S01]  /*0140*/  LDC.64 R2, c[0x0][0x888] ;  /* 0x00022200ff027b82 */ /* 0x000e620000000a00 */
[----:B------:R-:W1:Y:S02]  /*0150*/  LDCU.64 UR4, c[0x0][0x358] ;  /* 0x00006b00ff0477ac */ /* 0x000e640008000a00 */
[----:B-1----:R1:W5:Y:S01]  /*0160*/  LDG.E R41, desc[UR4][R2.64] ;  /* 0x0000000402297981 */ /* 0x002362000c1e1900 */
[----:B------:R-:W-:Y:S01]  /*0170*/  HFMA2 R87, -RZ, RZ, 0, 5.9604644775390625e-08 ;  /* 0x00000001ff577431 */ /* 0x000fe200000001ff */
[----:B------:R-:W-:Y:S05]  /*0180*/  BRA `(.L_x_0) ;  /* 0x00000000000c7947 */ /* 0x000fea0003800000 */
.L_x_1:
[----:B------:R-:W1:Y:S01]  /*0190*/  LDCU UR4, c[0x0][0x880] ;  /* 0x00011000ff0477ac */ /* 0x000e620008000800 */
[----:B------:R-:W-:Y:S01]  /*01a0*/  HFMA2 R87, -RZ, RZ, 0, 5.9604644775390625e-08 ;  /* 0x00000001ff577431 */ /* 0x000fe200000001ff */
[----:B-1----:R-:W-:-:S07]  /*01b0*/  MOV R41, UR4 ;  /* 0x0000000400297c02 */ /* 0x002fce0008000f00 */
.L_x_0:
[----:B------:R-:W2:Y:S02]  /*01c0*/  LDCU.64 UR4, c[0x0][0x8b0] ;  /* 0x00011600ff0477ac */ /* 0x000ea40008000a00 */
[----:B--2---:R-:W-:-:S04]  /*01d0*/  UISETP.NE.U32.AND UP0, UPT, UR4, URZ, UPT ;  /* 0x000000ff0400728c */ /* 0x004fc8000bf05070 */
[----:B------:R-:W-:-:S09]  /*01e0*/  UISETP.NE.AND.EX UP0, UPT, UR5, URZ, UPT, UP0 ;  /* 0x000000ff0500728c */ /* 0x000fd2000bf05300 */
[----:B------:R-:W-:Y:S05]  /*01f0*/  BRA.U UP0, `(.L_x_2) ;  /* 0x0000000100287547 */ /* 0x000fea000b800000 */
[----:B------:R-:W2:Y:S02]  /*0200*/  LDCU.64 UR4, c[0x0][0x8a8] ;  /* 0x00011500ff0477ac */ /* 0x000ea40008000a00 */
[----:B--2---:R-:W-:-:S04]  /*0210*/  UISETP.NE.U32.AND UP0, UPT, UR4, URZ, UPT ;  /* 0x000000ff0400728c */ /* 0x004fc8000bf05070 */
[----:B------:R-:W-:-:S09]  /*0220*/  UISETP.NE.AND.EX UP0, UPT, UR5, URZ, UPT, UP0 ;  /* 0x000000ff0500728c */ /* 0x000fd2000bf05300 */
[----:B------:R-:W-:Y:S05]  /*0230*/  BRA.U !UP0, `(.L_x_3) ;  /* 0x0000000108107547 */ /* 0x000fea000b800000 */
[----:B------:R-:W2:Y:S01]  /*0240*/  LDC.64 R38, c[0x0][0x8a8] ;  /* 0x00022a00ff267b82 */ /* 0x000ea20000000a00 */
[----:B------:R-:W2:Y:S02]  /*0250*/  LDCU.64 UR4, c[0x0][0x358] ;  /* 0x00006b00ff0477ac */ /* 0x000ea40008000a00 */
[----:B--2---:R2:W5:Y:S01]  /*0260*/  LDG.E R38, desc[UR4][R38.64] ;  /* 0x0000000426267981 */ /* 0x004562000c1e1900 */
[----:B------:R-:W-:Y:S05]  /*0270*/  BRA `(.L_x_2) ;  /* 0x0000000000087947 */ /* 0x000fea0003800000 */
.L_x_3:
[----:B------:R-:W2:Y:S02]  /*0280*/  LDCU UR4, c[0x0][0x8a0] ;  /* 0x00011400ff0477ac */ /* 0x000ea40008000800 */
[----:B--2---:R-:W-:Y:S02]  /*0290*/  MOV R38, UR4 ;  /* 0x0000000400267c02 */ /* 0x004fe40008000f00 */
.L_x_2:
[----:B------:R-:W-:Y:S01]  /*02a0*/  IMAD.U32 R0, RZ, RZ, UR18 ;  /* 0x00000012ff007e24 */ /* 0x000fe2000f8e00ff */
[----:B------:R-:W-:Y:S04]  /*02b0*/  BSSY.RECONVERGENT B0, `(.L_x_4) ;  /* 0x000000c000007945 */ /* 0x000fe80003800200 */
[C---:B------:R-:W-:Y:S02]  /*02c0*/  ISETP.NE.OR P2, PT, R0.reuse, 0x1, !P1 ;  /* 0x000000010000780c */ /* 0x040fe40004f45670 */
[----:B------:R-:W-:-:S11]  /*02d0*/  ISETP.NE.OR P0, PT, R0, 0x3, !P1 ;  /* 0x000000030000780c */ /* 0x000fd60004f05670 */
[----:B------:R-:W-:Y:S05]  /*02e0*/  @P2 BRA `(.L_x_5) ;  /* 0x0000000000202947 */ /* 0x000fea0003800000 */
[----:B------:R-:W3:Y:S02]  /*02f0*/  LDCU.64 UR4, c[0x0][0x348] ;  /* 0x00006900ff0477ac */ /* 0x000ee40008000a00 */
[----:B---3--:R-:W-:Y:S02]  /*0300*/  UIADD3 UR6, UP1, UPT, UR4, 0x80, URZ ;  /* 0x0000008004067890 */ /* 0x008fe4000ff3e0ff */
[----:B------:R-:W-:Y:S02]  /*0310*/  UIADD3 UR4, UP0, UPT, UR4, 0x180, URZ ;  /* 0x0000018004047890 */ /* 0x000fe4000ff1e0ff */
[----:B------:R-:W-:Y:S02]  /*0320*/  UIADD3.X UR7, UPT, UPT, URZ, UR5, URZ, UP1, !UPT ;  /* 0x00000005ff077290 */ /* 0x000fe40008ffe4ff */
[----:B------:R-:W-:-:S07]  /*0330*/  UIADD3.X UR5, UPT, UPT, URZ, UR5, URZ, UP0, !UPT ;  /* 0x00000005ff057290 */ /* 0x000fce00087fe4ff */
[----:B------:R3:W-:Y:S02]  /*0340*/  UTMACCTL.PF [UR6] ;  /* 0x00000000060079b9 */ /* 0x0007e40008040000 */
[----:B------:R3:W-:Y:S02]  /*0350*/  UTMACCTL.PF [UR4] ;  /* 0x00000000040079b9 */ /* 0x0007e40008040000 */
[----:B---3--:R-:W-:Y:S01]  /*0360*/  NOP ;  /* 0x0000000000007918 */ /* 0x008fe20000000000 */
.L_x_5:
[----:B------:R-:W-:Y:S05]  /*0370*/  BSYNC.RECONVERGENT B0 ;  /* 0x0000000000007941 */ /* 0x000fea0003800200 */
.L_x_4:
[----:B------:R-:W-:Y:S04]  /*0380*/  BSSY.RECONVERGENT B0, `(.L_x_6) ;  /* 0x000000a000007945 */ /* 0x000fe80003800200 */
        /* <DEDUP_REMOVED lines=9> */
.L_x_7:
[----:B------:R-:W-:Y:S05]  /*0420*/  BSYNC.RECONVERGENT B0 ;  /* 0x0000000000007941 */ /* 0x000fea0003800200 */
.L_x_6:
[----:B------:R-:W3:Y:S01]  /*0430*/  LDCU.64 UR4, c[0x0][0x888] ;  /* 0x00011100ff0477ac */ /* 0x000ee20008000a00 */
[----:B------:R-:W-:Y:S02]  /*0440*/  UISETP.EQ.U32.AND UP2, UPT, UR8, URZ, UPT ;  /* 0x000000ff0800728c */ /* 0x000fe4000bf42070 */
[----:B------:R-:W-:Y:S02]  /*0450*/  UPLOP3.LUT UP3, UPT, UPT, UPT, UPT, 0x80, 0x8 ;  /* 0x000000000008789c */ /* 0x000fe40003f6f070 */
[----:B---3--:R-:W-:-:S04]  /*0460*/  UISETP.NE.U32.AND UP0, UPT, UR4, URZ, UPT ;  /* 0x000000ff0400728c */ /* 0x008fc8000bf05070 */
[----:B------:R-:W-:-:S04]  /*0470*/  UISETP.NE.AND.EX UP1, UPT, UR5, URZ, UPT, UP0 ;  /* 0x000000ff0500728c */ /* 0x000fc8000bf25300 */
[----:B------:R-:W-:-:S04]  /*0480*/  UISETP.EQ.OR.EX UP4, UPT, UR9, URZ, !UP1, UP2 ;  /* 0x000000ff0900728c */ /* 0x000fc8000cf82720 */
[----:B------:R-:W-:-:S06]  /*0490*/  UP2UR UR4, UPR, URZ, 0x10 ;  /* 0x00000010ff047883 */ /* 0x000fcc0008000000 */
[----:B------:R-:W-:Y:S01]  /*04a0*/  MOV R95, UR4 ;  /* 0x00000004005f7c02 */ /* 0x000fe20008000f00 */
[----:B------:R-:W-:Y:S06]  /*04b0*/  BRA.U !UP4, `(.L_x_8) ;  /* 0x000000010c207547 */ /* 0x000fec000b800000 */
[----:B------:R-:W-:Y:S01]  /*04c0*/  UISETP.NE.U32.AND UP2, UPT, UR8, URZ, UPT ;  /* 0x000000ff0800728c */ /* 0x000fe2000bf45070 */
[----:B-----5:R-:W-:Y:S01]  /*04d0*/  FSETP.NEU.AND P0, PT, R41, RZ, PT ;  /* 0x000000ff2900720b */ /* 0x020fe20003f0d000 */
[----:B------:R-:W-:Y:S02]  /*04e0*/  USEL UR4, URZ, 0xffffffff, UP1 ;  /* 0xffffffffff047887 */ /* 0x000fe40008800000 */
[----:B------:R-:W-:-:S10]  /*04f0*/  UISETP.NE.AND.EX UP2, UPT, UR9, URZ, UPT, UP2 ;  /* 0x000000ff0900728c */ /* 0x000fd4000bf45320 */
[----:B------:R-:W-:Y:S01]  /*0500*/  VOTEU.ANY UP0, P0 ;  /* 0x0000000000ff7886 */ /* 0x000fe20000000100 */
[----:B------:R-:W-:-:S04]  /*0510*/  @!UP2 USEL UR4, URZ, 0xffffffff, UP0 ;  /* 0xffffffffff04a887 */ /* 0x000fc80008000000 */
[----:B------:R-:W-:-:S04]  /*0520*/  ULOP3.LUT UR4, UR4, 0x1, URZ, 0xc0, !UPT ;  /* 0x0000000104047892 */ /* 0x000fc8000f8ec0ff */
[----:B------:R-:W-:-:S11]  /*0530*/  UISETP.NE.U32.AND UP3, UPT, UR4, 0x1, UPT ;  /* 0x000000010400788c */ /* 0x000fd6000bf65070 */
.L_x_8:
[----:B------:R-:W3:Y:S01]  /*0540*/  SHFL.IDX PT, R0, R88, RZ, 0x1f ;  /* 0x00001fff58007589 */ /* 0x000ee200000e0000 */
[----:B------:R-:W-:Y:S02]  /*0550*/  UISETP.NE.AND UP5, UPT, UR18, 0x2, UPT ;  /* 0x000000021200788c */ /* 0x000fe4000bfa5270 */
[----:B------:R-:W-:Y:S02]  /*0560*/  UISETP.NE.AND UP0, UPT, UR18, 0x2, UPT ;  /* 0x000000021200788c */ /* 0x000fe4000bf05270 */
[----:B------:R-:W-:Y:S02]  /*0570*/  UISETP.NE.OR UP2, UPT, UR38, URZ, UP5 ;  /* 0x000000ff2600728c */ /* 0x000fe4000af45670 */
[----:B------:R-:W-:-:S04]  /*0580*/  USEL UR45, URZ, 0x1, UP0 ;  /* 0x00000001ff2d7887 */ /* 0x000fc80008000000 */
[----:B------:R-:W-:Y:S02]  /*0590*/  PLOP3.LUT P3, PT, P1, PT, UP2, 0xae, 0xea ;  /* 0x0000000000ea781c */ /* 0x000fe40000f6f52e */
[----:B---3--:R-:W-:-:S13]  /*05a0*/  ISETP.NE.AND P0, PT, R0, RZ, PT ;  /* 0x000000ff0000720c */ /* 0x008fda0003f05270 */
[----:B------:R-:W-:Y:S05]  /*05b0*/  @P0 BRA `(.L_x_9) ;  /* 0x0000000000840947 */ /* 0x000fea0003800000 */
[----:B------:R-:W-:Y:S01]  /*05c0*/  ELECT P0, URZ, PT ;  /* 0x0000000000ff782f */ /* 0x000fe20003800000 */
[----:B------:R-:W-:-:S12]  /*05d0*/  BSSY.RECONVERGENT B0, `(.L_x_9) ;  /* 0x000001f000007945 */ /* 0x000fd80003800200 */
[----:B------:R-:W-:Y:S05]  /*05e0*/  @!P0 BRA `(.L_x_10) ;  /* 0x0000000000748947 */ /* 0x000fea0003800000 */
[----:B------:R-:W3:Y:S01]  /*05f0*/  S2UR UR5, SR_CgaCtaId ;  /* 0x00000000000579c3 */ /* 0x000ee20000008800 */
[----:B------:R-:W-:Y:S01]  /*0600*/  UMOV UR4, 0x400 ;  /* 0x0000040000047882 */ /* 0x000fe20000000000 */
[----:B------:R-:W-:Y:S02]  /*0610*/  UMOV UR6, 0x1 ;  /* 0x0000000100067882 */ /* 0x000fe40000000000 */
[----:B------:R-:W-:-:S04]  /*0620*/  UIADD3 UR6, UPT, UPT, -UR6, 0x100000, URZ ;  /* 0x0010000006067890 */ /* 0x000fc8000fffe1ff */
[----:B------:R-:W-:Y:S02]  /*0630*/  USHF.L.U32 UR7, UR6, 0xb, URZ ;  /* 0x0000000b06077899 */ /* 0x000fe400080006ff */
[----:B------:R-:W-:Y:S02]  /*0640*/  USHF.L.U32 UR6, UR6, 0x1, URZ ;  /* 0x0000000106067899 */ /* 0x000fe400080006ff */
[----:B---3--:R-:W-:Y:S01]  /*0650*/  ULEA UR4, UR5, UR4, 0x18 ;  /* 0x0000000405047291 */ /* 0x008fe2000f8ec0ff */
[----:B------:R-:W3:Y:S11]  /*0660*/  FENCE.VIEW.ASYNC.S ;  /* 0x00000000000073c6 */ /* 0x000ef60000000000 */
[----:B---3--:R3:W4:Y:S01]  /*0670*/  SYNCS.EXCH.64 URZ, [UR4], UR6 ;  /* 0x0000000604ff75b2 */ /* 0x0087220008000100 */
[----:B------:R3:W1:Y:S01]  /*0680*/  SYNCS.EXCH.64 URZ, [UR4+0x50], UR6 ;  /* 0x0000500604ff75b2 */ /* 0x0006620008000100 */
        /* <DEDUP_REMOVED lines=17> */
[----:B------:R3:W1:Y:S02]  /*07a0*/  SYNCS.EXCH.64 URZ, [UR4+0x98], UR6 ;  /* 0x0000980604ff75b2 */ /* 0x0006640008000100 */
[----:B---3--:R-:W-:Y:S01]  /*07b0*/  NOP ;  /* 0x0000000000007918 */ /* 0x008fe20000000000 */
.L_x_10:
[----:B------:R-:W-:Y:S05]  /*07c0*/  BSYNC.RECONVERGENT B0 ;  /* 0x0000000000007941 */ /* 0x000fea0003800200 */
.L_x_9:
[----:B------:R-:W3:Y:S01]  /*07d0*/  SHFL.IDX PT, R0, R88, RZ, 0x1f ;  /* 0x00001fff58007589 */ /* 0x000ee200000e0000 */
[----:B------:R-:W-:Y:S01]  /*07e0*/  NOP ;  /* 0x0000000000007918 */ /* 0x000fe20000000000 */
[----:B---3--:R-:W-:-:S13]  /*07f0*/  ISETP.NE.AND P0, PT, R0, 0x1, PT ;  /* 0x000000010000780c */ /* 0x008fda0003f05270 */
[----:B------:R-:W-:Y:S05]  /*0800*/  @P0 BRA `(.L_x_11) ;  /* 0x0000000000500947 */ /* 0x000fea0003800000 */
[----:B------:R-:W3:Y:S01]  /*0810*/  S2UR UR5, SR_CgaCtaId ;  /* 0x00000000000579c3 */ /* 0x000ee20000008800 */
[----:B------:R-:W-:Y:S01]  /*0820*/  UMOV UR4, 0x400 ;  /* 0x0000040000047882 */ /* 0x000fe20000000000 */
[----:B------:R-:W-:Y:S01]  /*0830*/  UMOV UR8, 0x20 ;  /* 0x0000002000087882 */ /* 0x000fe20000000000 */
[----:B------:R-:W-:Y:S01]  /*0840*/  UMOV UR6, 0x80 ;  /* 0x0000008000067882 */ /* 0x000fe20000000000 */
[----:B------:R-:W-:-:S04]  /*0850*/  UIADD3 UR8, UPT, UPT, -UR8, 0x100000, URZ ;  /* 0x0010000008087890 */ /* 0x000fc8000fffe1ff */
[----:B------:R-:W-:Y:S02]  /*0860*/  USHF.L.U32 UR9, UR8, 0xb, URZ ;  /* 0x0000000b08097899 */ /* 0x000fe400080006ff */
[----:B------:R-:W-:Y:S02]  /*0870*/  USHF.L.U32 UR8, UR8, 0x1, URZ ;  /* 0x0000000108087899 */ /* 0x000fe400080006ff */
[----:B------:R-:W-:-:S04]  /*0880*/  UIADD3 UR6, UPT, UPT, -UR6, 0x100000, URZ ;  /* 0x0010000006067890 */ /* 0x000fc8000fffe1ff */
[----:B------:R-:W-:Y:S02]  /*0890*/  USHF.L.U32 UR7, UR6, 0xb, URZ ;  /* 0x0000000b06077899 */ /* 0x000fe400080006ff */
[----:B------:R-:W-:Y:S01]  /*08a0*/  USHF.L.U32 UR6, UR6, 0x1, URZ ;  /* 0x0000000106067899 */ /* 0x000fe200080006ff */
[----:B------:R-:W-:Y:S01]  /*08b0*/  ELECT P0, URZ, PT ;  /* 0x0000000000ff782f */ /* 0x000fe20003800000 */
[----:B---3--:R-:W-:Y:S01]  /*08c0*/  ULEA UR4, UR5, UR4, 0x18 ;  /* 0x0000000405047291 */ /* 0x008fe2000f8ec0ff */
[----:B------:R-:W3:Y:S11]  /*08d0*/  FENCE.VIEW.ASYNC.S ;  /* 0x00000000000073c6 */ /* 0x000ef60000000000 */
[----:B---3--:R3:W1:Y:S01]  /*08e0*/  SYNCS.EXCH.64 URZ, [UR4+0xa0], UR8 ;  /* 0x0000a00804ff75b2 */ /* 0x0086620008000100 */
[----:B------:R3:W1:Y:S01]  /*08f0*/  SYNCS.EXCH.64 URZ, [UR4+0xb8], UR6 ;  /* 0x0000b80604ff75b2 */ /* 0x0006620008000100 */
[----:B------:R3:W1:Y:S01]  /*0900*/  SYNCS.EXCH.64 URZ, [UR4+0xa8], UR8 ;  /* 0x0000a80804ff75b2 */ /* 0x0006620008000100 */
[----:B------:R3:W1:Y:S01]  /*0910*/  SYNCS.EXCH.64 URZ, [UR4+0xc0], UR6 ;  /* 0x0000c00604ff75b2 */ /* 0x0006620008000100 */
[----:B------:R3:W1:Y:S01]  /*0920*/  SYNCS.EXCH.64 URZ, [UR4+0xb0], UR8 ;  /* 0x0000b00804ff75b2 */ /* 0x0006620008000100 */
[----:B------:R3:W1:Y:S01]  /*0930*/  SYNCS.EXCH.64 URZ, [UR4+0xc8], UR6 ;  /* 0x0000c80604ff75b2 */ /* 0x0006620008000100 */
[----:B------:R-:W-:Y:S01]  /*0940*/  NOP ;  /* 0x0000000000007918 */ /* 0x000fe20000000000 */
.L_x_11:
[----:B------:R-:W2:Y:S01]  /*0950*/  SHFL.IDX PT, R0, R88, RZ, 0x1f ;  /* 0x00001fff58007589 */ /* 0x000ea200000e0000 */
[----:B------:R-:W-:Y:S01]  /*0960*/  NOP ;  /* 0x0000000000007918 */ /* 0x000fe20000000000 */
[----:B--2---:R-:W-:-:S13]  /*0970*/  ISETP.NE.AND P0, PT, R0, 0x3, PT ;  /* 0x000000030000780c */ /* 0x004fda0003f05270 */
[----:B------:R-:W-:Y:S05]  /*0980*/  @P0 BRA `(.L_x_12) ;  /* 0x0000000000300947 */ /* 0x000fea0003800000 */
[----:B------:R-:W2:Y:S01]  /*0990*/  S2UR UR5, SR_CgaCtaId ;  /* 0x00000000000579c3 */ /* 0x000ea20000008800 */
[----:B---3--:R-:W-:Y:S01]  /*09a0*/  UMOV UR4, 0x400 ;  /* 0x0000040000047882 */ /* 0x008fe20000000000 */
[----:B------:R-:W-:Y:S01]  /*09b0*/  UMOV UR6, 0x20 ;  /* 0x0000002000067882 */ /* 0x000fe20000000000 */
[----:B------:R-:W-:Y:S01]  /*09c0*/  ELECT P0, URZ, PT ;  /* 0x0000000000ff782f */ /* 0x000fe20003800000 */
[----:B------:R-:W-:-:S04]  /*09d0*/  UIADD3 UR6, UPT, UPT, -UR6, 0x100000, URZ ;  /* 0x0010000006067890 */ /* 0x000fc8000fffe1ff */
[----:B------:R-:W-:Y:S02]  /*09e0*/  USHF.L.U32 UR7, UR6, 0xb, URZ ;  /* 0x0000000b06077899 */ /* 0x000fe400080006ff */
[----:B------:R-:W-:Y:S02]  /*09f0*/  USHF.L.U32 UR6, UR6, 0x1, URZ ;  /* 0x0000000106067899 */ /* 0x000fe400080006ff */
[----:B--2---:R-:W-:Y:S01]  /*0a00*/  ULEA UR4, UR5, UR4, 0x18 ;  /* 0x0000000405047291 */ /* 0x004fe2000f8ec0ff */
[----:B------:R-:W2:Y:S11]  /*0a10*/  FENCE.VIEW.ASYNC.S ;  /* 0x00000000000073c6 */ /* 0x000eb60000000000 */
[----:B--2---:R2:W3:Y:S01]  /*0a20*/  SYNCS.EXCH.64 URZ, [UR4+0xd0], UR6 ;  /* 0x0000d00604ff75b2 */ /* 0x0044e20008000100 */
[----:B------:R2:W1:Y:S01]  /*0a30*/  SYNCS.EXCH.64 URZ, [UR4+0xd8], UR6 ;  /* 0x0000d80604ff75b2 */ /* 0x0004620008000100 */
[----:B------:R-:W-:Y:S01]  /*0a40*/  NOP ;  /* 0x0000000000007918 */ /* 0x000fe20000000000 */
.L_x_12:
[----:B------:R-:W4:Y:S01]  /*0a50*/  SHFL.IDX PT, R0, R88, RZ, 0x1f ;  /* 0x00001fff58007589 */ /* 0x000f2200000e0000 */
[----:B------:R-:W-:Y:S01]  /*0a60*/  NOP ;  /* 0x0000000000007918 */ /* 0x000fe20000000000 */
[----:B----4-:R-:W-:-:S13]  /*0a70*/  ISETP.NE.AND P0, PT, R0, 0x4, PT ;  /* 0x000000040000780c */ /* 0x010fda0003f05270 */
[----:B------:R-:W-:Y:S05]  /*0a80*/  @P0 BRA `(.L_x_13) ;  /* 0x0000000000440947 */ /* 0x000fea0003800000 */
[----:B------:R-:W4:Y:S01]  /*0a90*/  S2UR UR5, SR_CgaCtaId ;  /* 0x00000000000579c3 */ /* 0x000f220000008800 */
[----:B--23--:R-:W-:Y:S01]  /*0aa0*/  UMOV UR4, 0x1e0 ;  /* 0x000001e000047882 */ /* 0x00cfe20000000000 */
[----:B------:R-:W-:Y:S01]  /*0ab0*/  UMOV UR6, 0x400 ;  /* 0x0000040000067882 */ /* 0x000fe20000000000 */
[----:B------:R-:W-:Y:S01]  /*0ac0*/  USEL UR4, UR4, 0x1a0, UP3 ;  /* 0x000001a004047887 */ /* 0x000fe20009800000 */
[----:B------:R-:W-:Y:S01]  /*0ad0*/  UMOV UR8, 0x1 ;  /* 0x0000000100087882 */ /* 0x000fe20000000000 */
[----:B------:R-:W-:Y:S01]  /*0ae0*/  ELECT P0, URZ, PT ;  /* 0x0000000000ff782f */ /* 0x000fe20003800000 */
[----:B------:R-:W-:-:S04]  /*0af0*/  UIADD3 UR8, UPT, UPT, -UR8, 0x100000, URZ ;  /* 0x0010000008087890 */ /* 0x000fc8000fffe1ff */
[----:B------:R-:W-:Y:S02]  /*0b00*/  USHF.L.U32 UR9, UR8, 0xb, URZ ;  /* 0x0000000b08097899 */ /* 0x000fe400080006ff */
[----:B------:R-:W-:Y:S02]  /*0b10*/  USHF.L.U32 UR8, UR8, 0x1, URZ ;  /* 0x0000000108087899 */ /* 0x000fe400080006ff */
[----:B----4-:R-:W-:Y:S02]  /*0b20*/  ULEA UR6, UR5, UR6, 0x18 ;  /* 0x0000000605067291 */ /* 0x010fe4000f8ec0ff */
[----:B------:R-:W-:-:S04]  /*0b30*/  UIADD3 UR4, UPT, UPT, -UR4, 0x100000, URZ ;  /* 0x0010000004047890 */ /* 0x000fc8000fffe1ff */
[----:B------:R-:W-:Y:S02]  /*0b40*/  USHF.L.U32 UR5, UR4, 0xb, URZ ;  /* 0x0000000b04057899 */ /* 0x000fe400080006ff */
[----:B------:R-:W-:Y:S01]  /*0b50*/  USHF.L.U32 UR4, UR4, 0x1, URZ ;  /* 0x0000000104047899 */ /* 0x000fe200080006ff */
[----:B------:R-:W2:Y:S03]  /*0b60*/  FENCE.VIEW.ASYNC.S ;  /* 0x00000000000073c6 */ /* 0x000ea60000000000 */
[----:B--2---:R4:W2:Y:S08]  /*0b70*/  SYNCS.EXCH.64 URZ, [UR6+0xe0], UR8 ;  /* 0x0000e00806ff75b2 */ /* 0x0048b00008000100 */
[----:B------:R4:W3:Y:S02]  /*0b80*/  SYNCS.EXCH.64 URZ, [UR6+0xe8], UR4 ;  /* 0x0000e80406ff75b2 */ /* 0x0008e40008000100 */
[----:B----4-:R-:W-:Y:S01]  /*0b90*/  NOP ;  /* 0x0000000000007918 */ /* 0x010fe20000000000 */
.L_x_13:
[----:B------:R-:W4:Y:S01]  /*0ba0*/  SHFL.IDX PT, R0, R88, RZ, 0x1f ;  /* 0x00001fff58007589 */ /* 0x000f2200000e0000 */
[----:B------:R-:W-:Y:S01]  /*0bb0*/  ISETP.NE.OR P1, PT, RZ, UR18, !P1 ;  /* 0x00000012ff007c0c */ /* 0x000fe2000cf25670 */
[----:B------:R-:W-:Y:S01]  /*0bc0*/  NOP ;  /* 0x0000000000007918 */ /* 0x000fe20000000000 */
[----:B----4-:R-:W-:-:S13]  /*0bd0*/  ISETP.NE.AND P0, PT, R0, 0x5, PT ;  /* 0x000000050000780c */ /* 0x010fda0003f05270 */
[----:B------:R-:W-:Y:S05]  /*0be0*/  @P0 BRA `(.L_x_14) ;  /* 0x0000000000480947 */ /* 0x000fea0003800000 */
[----:B------:R-:W4:Y:S01]  /*0bf0*/  S2UR UR5, SR_CgaCtaId ;  /* 0x00000000000579c3 */ /* 0x000f220000008800 */
[----:B--23--:R-:W-:Y:S01]  /*0c00*/  UMOV UR4, 0x400 ;  /* 0x0000040000047882 */ /* 0x00cfe20000000000 */
        /* <DEDUP_REMOVED lines=9> */
[----:B----4-:R-:W-:Y:S01]  /*0ca0*/  ULEA UR4, UR5, UR4, 0x18 ;  /* 0x0000000405047291 */ /* 0x010fe2000f8ec0ff */
[----:B------:R-:W2:Y:S11]  /*0cb0*/  FENCE.VIEW.ASYNC.S ;  /* 0x00000000000073c6 */ /* 0x000eb60000000000 */
[----:B--2---:R4:W2:Y:S01]  /*0cc0*/  SYNCS.EXCH.64 URZ, [UR4+0xf0], UR6 ;  /* 0x0000f00604ff75b2 */ /* 0x0048a20008000100 */
[----:B------:R4:W3:Y:S01]  /*0cd0*/  SYNCS.EXCH.64 URZ, [UR4+0x100], UR8 ;  /* 0x0001000804ff75b2 */ /* 0x0008e20008000100 */
[----:B------:R4:W1:Y:S01]  /*0ce0*/  SYNCS.EXCH.64 URZ, [UR4+0xf8], UR6 ;  /* 0x0000f80604ff75b2 */ /* 0x0008620008000100 */
[----:B------:R4:W1:Y:S02]  /*0cf0*/  SYNCS.EXCH.64 URZ, [UR4+0x108], UR8 ;  /* 0x0001080804ff75b2 */ /* 0x0008640008000100 */
[----:B----4-:R-:W-:Y:S01]  /*0d00*/  NOP ;  /* 0x0000000000007918 */ /* 0x010fe20000000000 */
.L_x_14:
[----:B--23--:R-:W2:Y:S01]  /*0d10*/  S2UR UR7, SR_CgaCtaId ;  /* 0x00000000000779c3 */ /* 0x00cea20000008800 */
[----:B------:R-:W-:Y:S01]  /*0d20*/  VOTEU.ALL UP0, P1 ;  /* 0x0000000000ff7886 */ /* 0x000fe20000800000 */
[----:B------:R-:W-:Y:S01]  /*0d30*/  UMOV UR4, 0x20 ;  /* 0x0000002000047882 */ /* 0x000fe20000000000 */
[----:B------:R-:W-:Y:S01]  /*0d40*/  NOP ;  /* 0x0000000000007918 */ /* 0x000fe20000000000 */
[----:B-1----:R-:W-:Y:S01]  /*0d50*/  LOP3.LUT R3, R96, 0x1f, RZ, 0xc0, !PT ;  /* 0x0000001f60037812 */ /* 0x002fe200078ec0ff */
[----:B------:R-:W-:Y:S01]  /*0d60*/  UISETP.NE.AND UP4, UPT, UR18, URZ, UPT ;  /* 0x000000ff1200728c */ /* 0x000fe2000bf85270 */
[----:B------:R-:W-:Y:S01]  /*0d70*/  @!UP0 UMOV UR6, 0x400 ;  /* 0x0000040000068882 */ /* 0x000fe20000000000 */
[----:B------:R-:W-:-:S04]  /*0d80*/  @!UP0 UIADD3 UR4, UPT, UPT, -UR4, 0x100000, URZ ;  /* 0x0010000004048890 */ /* 0x000fc8000fffe1ff */
[----:B------:R-:W-:Y:S02]  /*0d90*/  @!UP0 USHF.L.U32 UR5, UR4, 0xb, URZ ;  /* 0x0000000b04058899 */ /* 0x000fe400080006ff */
[----:B------:R-:W-:Y:S02]  /*0da0*/  @!UP0 USHF.L.U32 UR4, UR4, 0x1, URZ ;  /* 0x0000000104048899 */ /* 0x000fe400080006ff */
[----:B--2---:R-:W-:Y:S01]  /*0db0*/  @!UP0 ULEA UR6, UR7, UR6, 0x18 ;  /* 0x0000000607068291 */ /* 0x004fe2000f8ec0ff */
[----:B------:R-:W1:Y:S01]  /*0dc0*/  LDCU UR7, c[0x0][0x36c] ;  /* 0x00006d80ff0777ac */ /* 0x000e620008000800 */
[----:B------:R-:W-:Y:S01]  /*0dd0*/  VOTEU.ALL UP0, P1 ;  /* 0x0000000000ff7886 */ /* 0x000fe20000800000 */
[----:B------:R-:W2:Y:S09]  /*0de0*/  FENCE.VIEW.ASYNC.S ;  /* 0x00000000000073c6 */ /* 0x000eb20000000000 */
[----:B--2---:R2:W3:Y:S01]  /*0df0*/  @!UP0 SYNCS.EXCH.64 URZ, [UR6+0x110], UR4 ;  /* 0x0001100406ff85b2 */ /* 0x0044e20008000100 */
[----:B-1----:R-:W-:-:S09]  /*0e00*/  UISETP.EQ.U32.AND UP6, UPT, UR7, 0x1, UPT ;  /* 0x000000010700788c */ /* 0x002fd2000bfc2070 */
[----:B--2---:R-:W-:Y:S05]  /*0e10*/  BRA.U !UP6, `(.L_x_15) ;  /* 0x000000010e087547 */ /* 0x004fea000b800000 */
[----:B---3--:R-:W-:Y:S01]  /*0e20*/  UCGABAR_ARV ;  /* 0x00000000000079c7 */ /* 0x008fe20008000000 */
[----:B------:R-:W-:Y:S05]  /*0e30*/  BRA `(.L_x_16) ;  /* 0x0000000000047947 */ /* 0x000fea0003800000 */
.L_x_15:
[----:B---3--:R-:W-:Y:S01]  /*0e40*/  NOP ;  /* 0x0000000000007918 */ /* 0x008fe20000000000 */
.L_x_16:
[----:B------:R-:W1:Y:S01]  /*0e50*/  S2UR UR20, SR_CTAID.X ;  /* 0x00000000001479c3 */ /* 0x000e620000002500 */
[----:B------:R-:W-:-:S05]  /*0e60*/  CS2R.32 R94, SR_CgaSize ;  /* 0x00000000005e7805 */ /* 0x000fca0000008a00 */
[----:B------:R-:W-:-:S05]  /*0e70*/  IMAD R94, R94, -0xa0, RZ ;  /* 0xffffff605e5e7824 */ /* 0x000fca00078e02ff */
[----:B------:R-:W-:-:S14]  /*0e80*/  R2UR UR5, R94 ;  /* 0x000000005e0572ca */ /* 0x000fdc00000e0000 */
[----:B------:R-:W2:Y:S01]  /*0e90*/  LDCU UR5, c[0x0][UR5+0x2b0] ;  /* 0x00005600050577ac */ /* 0x000ea20008000800 */
[----:B------:R-:W-:-:S05]  /*0ea0*/  CS2R.32 R94, SR_CgaSize ;  /* 0x00000000005e7805 */ /* 0x000fca0000008a00 */
[----:B------:R-:W-:-:S05]  /*0eb0*/  IMAD R94, R94, -0xa0, RZ ;  /* 0xffffff605e5e7824 */ /* 0x000fca00078e02ff */
[----:B------:R-:W-:-:S14]  /*0ec0*/  R2UR UR4, R94 ;  /* 0x000000005e0472ca */ /* 0x000fdc00000e0000 */
[----:B------:R-:W3:Y:S01]  /*0ed0*/  LDCU UR4, c[0x0][UR4+0x2b4] ;  /* 0x00005680040477ac */ /* 0x000ee20008000800 */
[----:B------:R-:W4:Y:S01]  /*0ee0*/  S2UR UR28, SR_CTAID.Y ;  /* 0x00000000001c79c3 */ /* 0x000f220000002600 */
[----:B------:R-:W-:-:S05]  /*0ef0*/  CS2R.32 R94, SR_CgaSize ;  /* 0x00000000005e7805 */ /* 0x000fca0000008a00 */
[----:B------:R-:W-:-:S05]  /*0f00*/  IMAD R94, R94, -0xa0, RZ ;  /* 0xffffff605e5e7824 */ /* 0x000fca00078e02ff */
[----:B------:R-:W-:-:S14]  /*0f10*/  R2UR UR7, R94 ;  /* 0x000000005e0772ca */ /* 0x000fdc00000e0000 */
[----:B------:R-:W3:Y:S01]  /*0f20*/  LDCU UR7, c[0x0][UR7+0x2a0] ;  /* 0x00005400070777ac */ /* 0x000ee20008000800 */
[----:B------:R-:W-:-:S05]  /*0f30*/  CS2R.32 R94, SR_CgaSize ;  /* 0x00000000005e7805 */ /* 0x000fca0000008a00 */
[----:B------:R-:W-:-:S05]  /*0f40*/  IMAD R94, R94, -0xa0, RZ ;  /* 0xffffff605e5e7824 */ /* 0x000fca00078e02ff */
[----:B------:R-:W-:-:S14]  /*0f50*/  R2UR UR8, R94 ;  /* 0x000000005e0872ca */ /* 0x000fdc00000e0000 */
[----:B------:R-:W3:Y:S01]  /*0f60*/  LDCU UR8, c[0x0][UR8+0x2a4] ;  /* 0x00005480080877ac */ /* 0x000ee20008000800 */
[----:B------:R-:W3:Y:S01]  /*0f70*/  LDCU UR19, c[0x0][0xb24] ;  /* 0x00016480ff1377ac */ /* 0x000ee20008000800 */
[----:B------:R-:W3:Y:S01]  /*0f80*/  LDCU UR39, c[0x0][0xb24] ;  /* 0x00016480ff2777ac */ /* 0x000ee20008000800 */
[----:B-1----:R-:W-:Y:S01]  /*0f90*/  I2FP.F32.U32 R2, UR20 ;  /* 0x0000001400027c45 */ /* 0x002fe20008201000 */
[----:B------:R-:W1:Y:S04]  /*0fa0*/  LDCU UR23, c[0x0][0xb30] ;  /* 0x00016600ff1777ac */ /* 0x000e680008000800 */
[----:B--2---:R-:W-:Y:S01]  /*0fb0*/  FMUL R2, R2, UR5 ;  /* 0x0000000502027c20 */ /* 0x004fe20008400000 */
[----:B----4-:R-:W-:-:S05]  /*0fc0*/  I2FP.F32.U32 R0, UR28 ;  /* 0x0000001c00007c45 */ /* 0x010fca0008201000 */
[----:B------:R-:W2:Y:S01]  /*0fd0*/  F2I.U32.TRUNC.NTZ R2, R2 ;  /* 0x0000000200027305 */ /* 0x000ea2000020f000 */
[----:B---3--:R-:W-:-:S07]  /*0fe0*/  FMUL R0, R0, UR4 ;  /* 0x0000000400007c20 */ /* 0x008fce0008400000 */
[----:B------:R-:W3:Y:S01]  /*0ff0*/  F2I.U32.TRUNC.NTZ R0, R0 ;  /* 0x0000000000007305 */ /* 0x000ee2000020f000 */
[----:B--2---:R-:W-:Y:S02]  /*1000*/  R2UR UR4, R2 ;  /* 0x00000000020472ca */ /* 0x004fe400000e0000 */
[----:B------:R-:W-:Y:S02]  /*1010*/  PRMT R2, RZ, 0x7610, R2 ;  /* 0x00007610ff027816 */ /* 0x000fe40000000002 */
[----:B---3--:R-:W-:Y:S02]  /*1020*/  R2UR UR6, R0 ;  /* 0x00000000000672ca */ /* 0x008fe400000e0000 */
[----:B------:R-:W-:-:S07]  /*1030*/  PRMT R0, RZ, 0x7610, R0 ;  /* 0x00007610ff007816 */ /* 0x000fce0000000000 */
[----:B------:R-:W-:-:S04]  /*1040*/  UIADD3 UR5, UPT, UPT, -UR4, URZ, URZ ;  /* 0x000000ff04057290 */ /* 0x000fc8000fffe1ff */
[----:B------:R-:W-:Y:S02]  /*1050*/  UIMAD UR5, UR7, UR5, UR20 ;  /* 0x00000005070572a4 */ /* 0x000fe4000f8e0214 */
[----:B------:R-:W-:-:S04]  /*1060*/  UIADD3 UR4, UPT, UPT, -UR6, URZ, URZ ;  /* 0x000000ff06047290 */ /* 0x000fc8000fffe1ff */
[----:B------:R-:W-:Y:S01]  /*1070*/  IMAD.U32 R94, RZ, RZ, UR5 ;  /* 0x00000005ff5e7e24 */ /* 0x000fe2000f8e00ff */
[----:B------:R-:W-:-:S06]  /*1080*/  UIMAD UR4, UR8, UR4, UR28 ;  /* 0x00000004080472a4 */ /* 0x000fcc000f8e021c */
[----:B------:R-:W-:Y:S01]  /*1090*/  IMAD.U32 R93, RZ, RZ, UR4 ;  /* 0x00000004ff5d7e24 */ /* 0x000fe2000f8e00ff */
[----:B-1----:R-:W-:Y:S06]  /*10a0*/  BRA.U UP4, `(.L_x_17) ;  /* 0x0000000104307547 */ /* 0x002fec000b800000 */
[----:B------:R-:W-:Y:S01]  /*10b0*/  R2UR UR5, R93 ;  /* 0x000000005d0572ca */ /* 0x000fe200000e0000 */
[----:B------:R-:W-:Y:S01]  /*10c0*/  UMOV UR7, 0x3 ;  /* 0x0000000300077882 */ /* 0x000fe20000000000 */
[----:B------:R-:W-:-:S11]  /*10d0*/  R2UR UR4, R94 ;  /* 0x000000005e0472ca */ /* 0x000fd600000e0000 */
[----:B------:R-:W-:-:S04]  /*10e0*/  UISETP.NE.AND UP0, UPT, UR5, URZ, UPT ;  /* 0x000000ff0500728c */ /* 0x000fc8000bf05270 */
[----:B------:R-:W-:Y:S02]  /*10f0*/  UISETP.LT.U32.OR UP0, UPT, UR4, 0x2, !UP0 ;  /* 0x000000020400788c */ /* 0x000fe4000c701470 */
[----:B------:R-:W-:Y:S02]  /*1100*/  ULOP3.LUT UR4, UR4, 0xfffffffe, URZ, 0xc0, !UPT ;  /* 0xfffffffe04047892 */ /* 0x000fe4000f8ec0ff */
[----:B------:R-:W-:Y:S02]  /*1110*/  USEL UR6, URZ, 0x1, !UP0 ;  /* 0x00000001ff067887 */ /* 0x000fe4000c000000 */
[----:B------:R-:W-:Y:S02]  /*1120*/  USEL UR5, URZ, 0x2, !UP0 ;  /* 0x00000002ff057887 */ /* 0x000fe4000c000000 */
[----:B------:R-:W-:Y:S02]  /*1130*/  USHF.L.U32 UR4, UR7, UR4, URZ ;  /* 0x0000000407047299 */ /* 0x000fe400080006ff */
[----:B------:R-:W-:-:S04]  /*1140*/  UIADD3 UR5, UPT, UPT, UR6, UR5, URZ ;  /* 0x0000000506057290 */ /* 0x000fc8000fffe0ff */
[----:B------:R-:W-:Y:S02]  /*1150*/  IMAD.U32 R0, RZ, RZ, UR4 ;  /* 0x00000004ff007e24 */ /* 0x000fe4000f8e00ff */
[----:B------:R-:W-:-:S07]  /*1160*/  IMAD.U32 R2, RZ, RZ, UR5 ;  /* 0x00000005ff027e24 */ /* 0x000fce000f8e00ff */
.L_x_17:
[----:B------:R-:W1:Y:S01]  /*1170*/  S2UR UR53, SR_CTAID.Z ;  /* 0x00000000003579c3 */ /* 0x000e620000002700 */
[----:B------:R-:W-:Y:S01]  /*1180*/  UISETP.GE.AND UP0, UPT, UR19, 0x1, UPT ;  /* 0x000000011300788c */ /* 0x000fe2000bf06270 */
[----:B------:R-:W-:-:S08]  /*1190*/  UMOV UR52, UR20 ;  /* 0x0000001400347c82 */ /* 0x000fd00008000000 */
[----:B------:R-:W-:Y:S05]  /*11a0*/  BRA.U !UP0, `(.L_x_18) ;  /* 0x0000000108d47547 */ /* 0x000fea000b800000 */
[----:B------:R-:W2:Y:S01]  /*11b0*/  LDCU.128 UR12, c[0x0][0xb10] ;  /* 0x00016200ff0c77ac */ /* 0x000ea20008000c00 */
[----:B------:R-:W3:Y:S01]  /*11c0*/  LDCU UR21, c[0x0][0xb0c] ;  /* 0x00016180ff1577ac */ /* 0x000ee20008000800 */
[----:B------:R-:W4:Y:S01]  /*11d0*/  LDCU UR6, c[0x0][0x370] ;  /* 0x00006e00ff0677ac */ /* 0x000f220008000800 */
[----:B------:R-:W1:Y:S01]  /*11e0*/  LDCU UR7, c[0x0][0x374] ;  /* 0x00006e80ff0777ac */ /* 0x000e620008000800 */
[----:B------:R-:W1:Y:S01]  /*11f0*/  LDCU UR22, c[0x0][0xb20] ;  /* 0x00016400ff1677ac */ /* 0x000e620008000800 */
[----:B--2---:R-:W-:Y:S02]  /*1200*/  UIMAD.WIDE.U32 UR4, UR20, UR12, URZ ;  /* 0x0000000c140472a5 */ /* 0x004fe4000f8e00ff */
[----:B---3--:R-:W-:Y:S01]  /*1210*/  UISETP.NE.AND UP0, UPT, UR21, 0x1, UPT ;  /* 0x000000011500788c */ /* 0x008fe2000bf05270 */
[----:B------:R-:W2:Y:S01]  /*1220*/  LDCU.64 UR8, c[0x0][0xb28] ;  /* 0x00016500ff0877ac */ /* 0x000ea20008000a00 */
[----:B----4-:R-:W-:-:S03]  /*1230*/  UIMAD.WIDE.U32 UR10, UR6, UR12, URZ ;  /* 0x0000000c060a72a5 */ /* 0x010fc6000f8e00ff */
[----:B------:R-:W-:Y:S01]  /*1240*/  UMOV UR4, UR5 ;  /* 0x0000000500047c82 */ /* 0x000fe20008000000 */
[----:B------:R-:W-:Y:S02]  /*1250*/  UISETP.NE.AND UP2, UPT, UR19, 0x1, UPT ;  /* 0x000000011300788c */ /* 0x000fe4000bf45270 */
[----:B------:R-:W-:Y:S01]  /*1260*/  USHF.R.U32.HI UR4, URZ, UR13, UR4 ;  /* 0x0000000dff047299 */ /* 0x000fe20008011604 */
[----:B------:R-:W-:Y:S01]  /*1270*/  UMOV UR10, UR11 ;  /* 0x0000000b000a7c82 */ /* 0x000fe20008000000 */
[----:B------:R-:W-:Y:S02]  /*1280*/  UIMAD.WIDE.U32 UR16, UR28, UR15, URZ ;  /* 0x0000000f1c1072a5 */ /* 0x000fe4000f8e00ff */
[----:B------:R-:W-:Y:S02]  /*1290*/  USEL UR5, UR20, UR4, !UP0 ;  /* 0x0000000414057287 */ /* 0x000fe4000c000000 */
[----:B------:R-:W-:Y:S02]  /*12a0*/  @UP0 USHF.R.U32.HI UR6, URZ, UR13, UR10 ;  /* 0x0000000dff060299 */ /* 0x000fe4000801160a */
[----:B------:R-:W-:-:S02]  /*12b0*/  UISETP.NE.AND UP0, UPT, UR14, 0x1, UPT ;  /* 0x000000010e00788c */ /* 0x000fc4000bf05270 */
[----:B-1----:R-:W-:Y:S02]  /*12c0*/  UIMAD.WIDE.U32 UR10, UR7, UR15, URZ ;  /* 0x0000000f070a72a5 */ /* 0x002fe4000f8e00ff */
[----:B--2---:R-:W-:Y:S01]  /*12d0*/  UIMAD.WIDE.U32 UR12, UR6, UR8, URZ ;  /* 0x00000008060c72a5 */ /* 0x004fe2000f8e00ff */
[----:B------:R-:W-:Y:S01]  /*12e0*/  UMOV UR4, UR17 ;  /* 0x0000001100047c82 */ /* 0x000fe20008000000 */
[----:B------:R-:W-:-:S03]  /*12f0*/  UIADD3 UR52, UPT, UPT, -UR5, URZ, URZ ;  /* 0x000000ff05347290 */ /* 0x000fc6000fffe1ff */
[----:B------:R-:W-:Y:S01]  /*1300*/  UMOV UR10, UR11 ;  /* 0x0000000b000a7c82 */ /* 0x000fe20008000000 */
[----:B------:R-:W-:Y:S02]  /*1310*/  USHF.R.U32.HI UR4, URZ, UR22, UR4 ;  /* 0x00000016ff047299 */ /* 0x000fe40008011604 */
[----:B------:R-:W-:Y:S01]  /*1320*/  @UP0 USHF.R.U32.HI UR7, URZ, UR22, UR10 ;  /* 0x00000016ff070299 */ /* 0x000fe2000801160a */
[----:B------:R-:W-:Y:S01]  /*1330*/  UMOV UR12, UR13 ;  /* 0x0000000d000c7c82 */ /* 0x000fe20008000000 */
[----:B------:R-:W-:Y:S02]  /*1340*/  USEL UR4, UR28, UR4, !UP0 ;  /* 0x000000041c047287 */ /* 0x000fe4000c000000 */
[----:B------:R-:W-:Y:S02]  /*1350*/  UIMAD.WIDE.U32 UR10, UR7, UR8, URZ ;  /* 0x00000008070a72a5 */ /* 0x000fe4000f8e00ff */
[----:B------:R-:W-:Y:S02]  /*1360*/  @UP2 USHF.R.U32.HI UR6, URZ, UR9, UR12 ;  /* 0x00000009ff062299 */ /* 0x000fe4000801160c */
[----:B------:R-:W-:-:S02]  /*1370*/  UIMAD.WIDE.U32 UR12, UR4, UR8, URZ ;  /* 0x00000008040c72a5 */ /* 0x000fc4000f8e00ff */
[----:B------:R-:W-:Y:S01]  /*1380*/  UIMAD UR52, UR21, UR52, UR20 ;  /* 0x00000034153472a4 */ /* 0x000fe2000f8e0214 */
[----:B------:R-:W-:Y:S02]  /*1390*/  UMOV UR10, UR11 ;  /* 0x0000000b000a7c82 */ /* 0x000fe40008000000 */
[----:B------:R-:W-:Y:S02]  /*13a0*/  @UP2 USHF.R.U32.HI UR7, URZ, UR9, UR10 ;  /* 0x00000009ff072299 */ /* 0x000fe4000801160a */
[----:B------:R-:W-:Y:S02]  /*13b0*/  UIMAD UR10, UR6, UR19, URZ ;  /* 0x00000013060a72a4 */ /* 0x000fe4000f8e02ff */
[----:B------:R-:W-:-:S04]  /*13c0*/  UIMAD UR7, UR7, UR19, URZ ;  /* 0x00000013070772a4 */ /* 0x000fc8000f8e02ff */
[----:B------:R-:W-:-:S03]  /*13d0*/  UISETP.GE.AND UP0, UPT, UR4, UR7, UPT ;  /* 0x000000070400728c */ /* 0x000fc6000bf06270 */
[----:B------:R-:W-:Y:S01]  /*13e0*/  UMOV UR7, UR13 ;  /* 0x0000000d00077c82 */ /* 0x000fe20008000000 */
[----:B------:R-:W-:Y:S02]  /*13f0*/  UISETP.GE.OR UP0, UPT, UR5, UR10, UP0 ;  /* 0x0000000a0500728c */ /* 0x000fe40008706670 */
[----:B------:R-:W-:Y:S02]  /*1400*/  UIMAD.WIDE.U32 UR10, UR5, UR8, URZ ;  /* 0x00000008050a72a5 */ /* 0x000fe4000f8e00ff */
[----:B------:R-:W-:Y:S02]  /*1410*/  USHF.R.U32.HI UR7, URZ, UR9, UR7 ;  /* 0x00000009ff077299 */ /* 0x000fe40008011607 */
[----:B------:R-:W-:Y:S02]  /*1420*/  UIADD3 UR10, UPT, UPT, -UR4, URZ, URZ ;  /* 0x000000ff040a7290 */ /* 0x000fe4000fffe1ff */
[----:B------:R-:W-:Y:S02]  /*1430*/  USEL UR7, UR4, UR7, !UP2 ;  /* 0x0000000704077287 */ /* 0x000fe4000d000000 */
[----:B------:R-:W-:Y:S01]  /*1440*/  UIMAD UR10, UR14, UR10, UR28 ;  /* 0x0000000a0e0a72a4 */ /* 0x000fe2000f8e021c */
[----:B------:R-:W-:-:S02]  /*1450*/  @!UP0 UMOV UR8, UR11 ;  /* 0x0000000b00088c82 */ /* 0x000fc40008000000 */
[----:B------:R-:W-:Y:S02]  /*1460*/  @!UP0 USHF.R.U32.HI UR8, URZ, UR9, UR8 ;  /* 0x00000009ff088299 */ /* 0x000fe40008011608 */
[----:B------:R-:W-:Y:S02]  /*1470*/  UIADD3 UR9, UPT, UPT, -UR7, URZ, URZ ;  /* 0x000000ff07097290 */ /* 0x000fe4000fffe1ff */
[----:B------:R-:W-:Y:S02]  /*1480*/  @!UP0 USEL UR8, UR5, UR8, !UP2 ;  /* 0x0000000805088287 */ /* 0x000fe4000d000000 */
[----:B------:R-:W-:Y:S02]  /*1490*/  UIMAD UR9, UR19, UR9, UR4 ;  /* 0x00000009130972a4 */ /* 0x000fe4000f8e0204 */
[----:B------:R-:W-:Y:S02]  /*14a0*/  @!UP0 UIADD3 UR7, UPT, UPT, UR7, -UR8, URZ ;  /* 0x8000000807078290 */ /* 0x000fe4000fffe0ff */
[----:B------:R-:W-:-:S02]  /*14b0*/  @!UP0 UIMAD UR6, UR9, UR6, UR8 ;  /* 0x00000006090682a4 */ /* 0x000fc4000f8e0208 */
[----:B------:R-:W-:-:S04]  /*14c0*/  @!UP0 UIMAD UR4, UR7, UR19, UR5 ;  /* 0x00000013070482a4 */ /* 0x000fc8000f8e0205 */
[----:B------:R-:W-:Y:S01]  /*14d0*/  UIMAD UR28, UR4, UR14, UR10 ;  /* 0x0000000e041c72a4 */ /* 0x000fe2000f8e020a */
[----:B------:R-:W-:Y:S02]  /*14e0*/  @!UP0 UMOV UR5, UR6 ;  /* 0x0000000600058c82 */ /* 0x000fe40008000000 */
[----:B------:R-:W-:-:S12]  /*14f0*/  UIMAD UR52, UR5, UR21, UR52 ;  /* 0x00000015053472a4 */ /* 0x000fd8000f8e0234 */
.L_x_18:
[----:B------:R-:W-:-:S09]  /*1500*/  UISETP.NE.AND UP0, UPT, UR23, 0x1, UPT ;  /* 0x000000011700788c */ /* 0x000fd2000bf05270 */
[----:B------:R-:W-:Y:S05]  /*1510*/  BRA.U UP0, `(.L_x_19) ;  /* 0x0000000100407547 */ /* 0x000fea000b800000 */
[----:B------:R-:W2:Y:S01]  /*1520*/  LDCU.128 UR8, c[0x0][0xb10] ;  /* 0x00016200ff0877ac */ /* 0x000ea20008000c00 */
[----:B------:R-:W3:Y:S01]  /*1530*/  LDCU UR12, c[0x0][0xb0c] ;  /* 0x00016180ff0c77ac */ /* 0x000ee20008000800 */
[----:B------:R-:W4:Y:S01]  /*1540*/  LDCU UR13, c[0x0][0xb20] ;  /* 0x00016400ff0d77ac */ /* 0x000f220008000800 */
[----:B--2---:R-:W-:Y:S02]  /*1550*/  UIMAD.WIDE.U32 UR4, UR52, UR8, URZ ;  /* 0x00000008340472a5 */ /* 0x004fe4000f8e00ff */
[----:B------:R-:W-:Y:S02]  /*1560*/  UIMAD.WIDE.U32 UR6, UR28, UR11, URZ ;  /* 0x0000000b1c0672a5 */ /* 0x000fe4000f8e00ff */
[----:B---3--:R-:W-:Y:S02]  /*1570*/  UISETP.NE.AND UP0, UPT, UR12, 0x1, UPT ;  /* 0x000000010c00788c */ /* 0x008fe4000bf05270 */
[----:B------:R-:W-:-:S03]  /*1580*/  USHF.R.U32.HI UR5, URZ, UR9, UR5 ;  /* 0x00000009ff057299 */ /* 0x000fc60008011605 */
[----:B------:R-:W-:Y:S01]  /*1590*/  UMOV UR4, UR7 ;  /* 0x0000000700047c82 */ /* 0x000fe20008000000 */
[----:B------:R-:W-:Y:S02]  /*15a0*/  USEL UR5, UR52, UR5, !UP0 ;  /* 0x0000000534057287 */ /* 0x000fe4000c000000 */
[----:B------:R-:W-:Y:S02]  /*15b0*/  UISETP.NE.AND UP0, UPT, UR10, 0x1, UPT ;  /* 0x000000010a00788c */ /* 0x000fe4000bf05270 */
[----:B----4-:R-:W-:-:S04]  /*15c0*/  USHF.R.U32.HI UR4, URZ, UR13, UR4 ;  /* 0x0000000dff047299 */ /* 0x010fc80008011604 */
[----:B------:R-:W-:-:S04]  /*15d0*/  USEL UR4, UR28, UR4, !UP0 ;  /* 0x000000041c047287 */ /* 0x000fc8000c000000 */
[----:B------:R-:W-:Y:S02]  /*15e0*/  UIADD3 UR6, UPT, UPT, -UR4, UR5, URZ ;  /* 0x0000000504067290 */ /* 0x000fe4000fffe1ff */
[----:B------:R-:W-:Y:S02]  /*15f0*/  UIADD3 UR4, UPT, UPT, UR4, -UR5, URZ ;  /* 0x8000000504047290 */ /* 0x000fe4000fffe0ff */
[----:B------:R-:W-:Y:S02]  /*1600*/  UIMAD UR28, UR6, UR10, UR28 ;  /* 0x0000000a061c72a4 */ /* 0x000fe4000f8e021c */
[----:B------:R-:W-:-:S12]  /*1610*/  UIMAD UR52, UR4, UR12, UR52 ;  /* 0x0000000c043472a4 */ /* 0x000fd8000f8e0234 */
.L_x_19:
[----:B------:R-:W-:Y:S05]  /*1620*/  BRA.U !UP6, `(.L_x_20) ;  /* 0x000000010e0c7547 */ /* 0x000fea000b800000 */
[----:B------:R-:W-:Y:S01]  /*1630*/  UCGABAR_WAIT ;  /* 0x0000000000007dc7 */ /* 0x000fe20008000000 */
[----:B------:R-:W-:Y:S01]  /*1640*/  CCTL.IVALL ;  /* 0x00000000ff00798f */ /* 0x000fe20002000000 */
[----:B------:R-:W-:Y:S05]  /*1650*/  BRA `(.L_x_21) ;  /* 0x0000000000047947 */ /* 0x000fea0003800000 */
.L_x_20:
[----:B------:R-:W-:Y:S06]  /*1660*/  BAR.SYNC.DEFER_BLOCKING 0x0 ;  /* 0x0000000000007b1d */ /* 0x000fec0000010000 */
.L_x_21:
[----:B------:R-:W-:Y:S05]  /*1670*/  BRA.U UP5, `(.L_x_22) ;  /* 0x0000001905d47547 */ /* 0x000fea000b800000 */
[----:B------:R-:W2:Y:S01]  /*1680*/  LDCU UR5, c[0x0][0x388] ;  /* 0x00007100ff0577ac */ /* 0x000ea20008000800 */
[----:B------:R-:W-:Y:S01]  /*1690*/  PLOP3.LUT P1, PT, PT, PT, UP3, 0x80, 0x8 ;  /* 0x000000000008781c */ /* 0x000fe20003f2f038 */
[----:B------:R-:W-:Y:S01]  /*16a0*/  IMAD.MOV.U32 R2, RZ, RZ, RZ ;  /* 0x000000ffff027224 */ /* 0x000fe200078e00ff */
[----:B------:R-:W-:Y:S01]  /*16b0*/  ISETP.EQ.OR P2, PT, R3, RZ, P3 ;  /* 0x000000ff0300720c */ /* 0x000fe20001f42670 */
[----:B------:R-:W3:Y:S01]  /*16c0*/  LDCU UR6, c[0x0][0x38c] ;  /* 0x00007180ff0677ac */ /* 0x000ee20008000800 */
[----:B------:R-:W-:Y:S01]  /*16d0*/  PLOP3.LUT P1, PT, P1, PT, PT, 0x8, 0x80 ;  /* 0x000000000080781c */ /* 0x000fe20000f2e170 */
[----:B------:R-:W4:Y:S01]  /*16e0*/  LDCU UR48, c[0x0][0x390] ;  /* 0x00007200ff3077ac */ /* 0x000f220008000800 */
[----:B------:R-:W-:Y:S01]  /*16f0*/  UISETP.NE.AND UP1, UPT, UR18, URZ, UPT ;  /* 0x000000ff1200728c */ /* 0x000fe2000bf25270 */
[----:B------:R-:W1:Y:S01]  /*1700*/  LDCU UR47, c[0x0][0x370] ;  /* 0x00006e00ff2f77ac */ /* 0x000e620008000800 */
[----:B--2---:R-:W-:Y:S02]  /*1710*/  UIADD3 UR5, UPT, UPT, UR5, 0x3f, URZ ;  /* 0x0000003f05057890 */ /* 0x004fe4000fffe0ff */
[----:B------:R-:W-:-:S02]  /*1720*/  USEL UR33, UR45, 0x2, UP1 ;  /* 0x000000022d217887 */ /* 0x000fc40008800000 */
[----:B------:R-:W-:Y:S01]  /*1730*/  USHF.R.S32.HI UR4, URZ, 0x1f, UR5 ;  /* 0x0000001fff047899 */ /* 0x000fe20008011405 */
[----:B------:R-:W2:Y:S03]  /*1740*/  LDCU.64 UR36, c[0x0][0x348] ;  /* 0x00006900ff2477ac */ /* 0x000ea60008000a00 */
[----:B------:R-:W-:Y:S02]  /*1750*/  ULEA.HI UR4, UR4, UR5, URZ, 0x6 ;  /* 0x0000000504047291 */ /* 0x000fe4000f8f30ff */
[----:B------:R-:W-:Y:S02]  /*1760*/  USHF.L.U32 UR5, UR20, 0x5, URZ ;  /* 0x0000000514057899 */ /* 0x000fe400080006ff */
[----:B------:R-:W-:Y:S02]  /*1770*/  USHF.R.S32.HI UR4, URZ, 0x6, UR4 ;  /* 0x00000006ff047899 */ /* 0x000fe40008011404 */
[----:B------:R-:W-:-:S02]  /*1780*/  ULOP3.LUT UR50, UR5, 0x20, URZ, 0xc0, !UPT ;  /* 0x0000002005327892 */ /* 0x000fc4000f8ec0ff */
[----:B---3--:R-:W-:Y:S02]  /*1790*/  UIMAD UR4, UR4, UR6, URZ ;  /* 0x00000006040472a4 */ /* 0x008fe4000f8e02ff */
[----:B------:R-:W-:Y:S02]  /*17a0*/  USHF.L.U32 UR51, UR20, 0x7, URZ ;  /* 0x0000000714337899 */ /* 0x000fe400080006ff */
[----:B----4-:R-:W-:Y:S01]  /*17b0*/  UIMAD UR48, UR4, UR48, URZ ;  /* 0x00000030043072a4 */ /* 0x010fe2000f8e02ff */
[----:B------:R-:W3:Y:S03]  /*17c0*/  LDCU UR46, c[0x0][0x374] ;  /* 0x00006e80ff2e77ac */ /* 0x000ee60008000800 */
[----:B------:R-:W-:Y:S02]  /*17d0*/  UISETP.NE.AND UP2, UPT, UR48, URZ, UPT ;  /* 0x000000ff3000728c */ /* 0x000fe4000bf45270 */
[----:B------:R-:W-:Y:S01]  /*17e0*/  UISETP.LT.U32.AND UP0, UPT, UR48, 0xa, UPT ;  /* 0x0000000a3000788c */ /* 0x000fe2000bf01070 */
[----:B------:R-:W-:Y:S01]  /*17f0*/  UMOV UR23, 0x1 ;  /* 0x0000000100177882 */ /* 0x000fe20000000000 */
[----:B------:R-:W-:-:S02]  /*1800*/  UMOV UR26, URZ ;  /* 0x000000ff001a7c82 */ /* 0x000fc40008000000 */
[----:B------:R-:W-:Y:S01]  /*1810*/  USEL UR4, UR48, 0xa, UP0 ;  /* 0x0000000a30047887 */ /* 0x000fe20008000000 */
[----:B------:R-:W-:Y:S01]  /*1820*/  UMOV UR27, URZ ;  /* 0x000000ff001b7c82 */ /* 0x000fe20008000000 */
[----:B------:R-:W-:Y:S02]  /*1830*/  UMOV UR34, URZ ;  /* 0x000000ff00227c82 */ /* 0x000fe40008000000 */
[----:B------:R-:W-:Y:S02]  /*1840*/  UIADD3 UR5, UPT, UPT, UR4, -0x1, URZ ;  /* 0xffffffff04057890 */ /* 0x000fe4000fffe0ff */
[----:B------:R-:W-:Y:S02]  /*1850*/  @!UP2 UIADD3 UR5, UPT, UPT, UR4, URZ, URZ ;  /* 0x000000ff0405a290 */ /* 0x000fe4000fffe0ff */
[----:B------:R-:W-:Y:S02]  /*1860*/  UIADD3 UR45, UPT, UPT, UR48, -UR4, URZ ;  /* 0x80000004302d7290 */ /* 0x000fe4000fffe0ff */
[----:B-123--:R-:W-:-:S12]  /*1870*/  UIADD3 UR49, UPT, UPT, UR5, 0x1, URZ ;  /* 0x0000000105317890 */ /* 0x00efd8000fffe0ff */
.L_x_40:
[----:B------:R-:W1:Y:S01]  /*1880*/  S2UR UR25, SR_CgaCtaId ;  /* 0x00000000001979c3 */ /* 0x000e620000008800 */
[----:B------:R-:W-:Y:S01]  /*1890*/  UMOV UR4, 0x400 ;  /* 0x0000040000047882 */ /* 0x000fe20000000000 */
[----:B------:R-:W-:Y:S01]  /*18a0*/  MOV R0, UR23 ;  /* 0x0000001700007c02 */ /* 0x000fe20008000f00 */
[----:B------:R-:W-:Y:S02]  /*18b0*/  UISETP.NE.AND UP0, UPT, UR48, URZ, UPT ;  /* 0x000000ff3000728c */ /* 0x000fe4000bf05270 */
[----:B------:R-:W-:Y:S01]  /*18c0*/  ULEA UR10, UR28, UR50, 0x6 ;  /* 0x000000321c0a7291 */ /* 0x000fe2000f8e30ff */
[----:B------:R-:W-:Y:S01]  /*18d0*/  SHF.L.U32 R0, R0, 0x1f, RZ ;  /* 0x0000001f00007819 */ /* 0x000fe200000006ff */
[----:B------:R-:W-:Y:S01]  /*18e0*/  UMOV UR24, URZ ;  /* 0x000000ff00187c82 */ /* 0x000fe20008000000 */
[----:B------:R-:W-:Y:S01]  /*18f0*/  UMOV UR13, URZ ;  /* 0x000000ff000d7c82 */ /* 0x000fe20008000000 */
[----:B------:R-:W-:Y:S01]  /*1900*/  UMOV UR12, URZ ;  /* 0x000000ff000c7c82 */ /* 0x000fe20008000000 */
[----:B-1----:R-:W-:-:S04]  /*1910*/  ULEA UR25, UR25, UR4, 0x18 ;  /* 0x0000000419197291 */ /* 0x002fc8000f8ec0ff */
[----:B------:R-:W-:-:S09]  /*1920*/  ULEA UR4, UR26, UR25, 0x3 ;  /* 0x000000191a047291 */ /* 0x000fd2000f8e18ff */
[----:B------:R1:W2:Y:S01]  /*1930*/  SYNCS.PHASECHK.TRANS64.TRYWAIT P0, [UR4+0x50], R0 ;  /* 0x00005000ff0075a7 */ /* 0x0002a20008001104 */
[----:B------:R-:W-:-:S04]  /*1940*/  ULEA.HI UR4, UR52, UR52, URZ, 0x1 ;  /* 0x0000003434047291 */ /* 0x000fc8000f8f08ff */
[----:B------:R-:W-:-:S04]  /*1950*/  USHF.L.U32 UR4, UR4, 0x7, URZ ;  /* 0x0000000704047899 */ /* 0x000fc800080006ff */
[----:B------:R-:W-:-:S04]  /*1960*/  ULOP3.LUT UR4, UR4, 0xffffff00, URZ, 0xc0, !UPT ;  /* 0xffffff0004047892 */ /* 0x000fc8000f8ec0ff */
[----:B------:R-:W-:Y:S01]  /*1970*/  ULOP3.LUT UR35, UR4, 0x80, UR51, 0xf8, !UPT ;  /* 0x0000008004237892 */ /* 0x000fe2000f8ef833 */
[----:B------:R-:W-:Y:S11]  /*1980*/  BRA.U !UP0, `(.L_x_23) ;  /* 0x0000000508607547 */ /* 0x000ff6000b800000 */
[----:B------:R-:W3:Y:S01]  /*1990*/  LDCU.128 UR16, c[0x0][0x480] ;  /* 0x00009000ff1077ac */ /* 0x000ee20008000c00 */
[----:B------:R-:W4:Y:S01]  /*19a0*/  LDCU.64 UR20, c[0x0][0x490] ;  /* 0x00009200ff1477ac */ /* 0x000f220008000a00 */
[----:B------:R-:W1:Y:S01]  /*19b0*/  LDCU.64 UR12, c[0x0][0x4b0] ;  /* 0x00009600ff0c77ac */ /* 0x000e620008000a00 */
[----:B------:R-:W1:Y:S01]  /*19c0*/  LDCU.64 UR8, c[0x0][0x4d0] ;  /* 0x00009a00ff0877ac */ /* 0x000e620008000a00 */
[----:B------:R-:W1:Y:S01]  /*19d0*/  LDCU UR43, c[0x0][0x390] ;  /* 0x00007200ff2b77ac */ /* 0x000e620008000800 */
[----:B---3--:R-:W-:Y:S02]  /*19e0*/  UIMAD.WIDE.U32 UR4, UR35, UR17, URZ ;  /* 0x00000011230472a5 */ /* 0x008fe4000f8e00ff */
[----:B------:R-:W-:Y:S01]  /*19f0*/  UISETP.NE.AND UP0, UPT, UR16, 0x1, UPT ;  /* 0x000000011000788c */ /* 0x000fe2000bf05270 */
[----:B------:R-:W3:Y:S04]  /*1a00*/  LDCU UR44, c[0x0][0x38c] ;  /* 0x00007180ff2c77ac */ /* 0x000ee80008000800 */
[----:B------:R-:W-:Y:S01]  /*1a10*/  UMOV UR4, UR5 ;  /* 0x0000000500047c82 */ /* 0x000fe20008000000 */
[----:B------:R-:W1:Y:S01]  /*1a20*/  LDCU.64 UR14, c[0x0][0x4b8] ;  /* 0x00009700ff0e77ac */ /* 0x000e620008000a00 */
[----:B------:R-:W-:-:S02]  /*1a30*/  USHF.R.U32.HI UR6, URZ, UR18, UR4 ;  /* 0x00000012ff067299 */ /* 0x000fc40008011604 */
[----:B------:R-:W-:Y:S02]  /*1a40*/  UIADD3 UR34, UPT, UPT, UR49, UR27, URZ ;  /* 0x0000001b31227290 */ /* 0x000fe4000fffe0ff */
[----:B------:R-:W-:Y:S02]  /*1a50*/  USEL UR6, UR35, UR6, !UP0 ;  /* 0x0000000623067287 */ /* 0x000fe4000c000000 */
[----:B------:R-:W-:Y:S02]  /*1a60*/  UISETP.NE.AND UP0, UPT, UR19, 0x1, UPT ;  /* 0x000000011300788c */ /* 0x000fe4000bf05270 */
[----:B----4-:R-:W-:Y:S02]  /*1a70*/  UIMAD.WIDE.U32 UR4, UR6, UR20, URZ ;  /* 0x00000014060472a5 */ /* 0x010fe4000f8e00ff */
[----:B------:R-:W-:Y:S01]  /*1a80*/  UIADD3 UR7, UPT, UPT, -UR6, URZ, URZ ;  /* 0x000000ff06077290 */ /* 0x000fe2000fffe1ff */
[----:B------:R-:W-:-:S03]  /*1a90*/  UMOV UR24, URZ ;  /* 0x000000ff00187c82 */ /* 0x000fc60008000000 */
[----:B------:R-:W-:Y:S01]  /*1aa0*/  UIMAD UR7, UR16, UR7, UR35 ;  /* 0x00000007100772a4 */ /* 0x000fe2000f8e0223 */
[----:B------:R-:W-:Y:S02]  /*1ab0*/  UMOV UR4, UR5 ;  /* 0x0000000500047c82 */ /* 0x000fe40008000000 */
[----:B------:R-:W-:Y:S02]  /*1ac0*/  USHF.R.U32.HI UR21, URZ, UR21, UR4 ;  /* 0x00000015ff157299 */ /* 0x000fe40008011604 */
[----:B------:R-:W4:Y:S02]  /*1ad0*/  LDCU.64 UR4, c[0x0][0x4d8] ;  /* 0x00009b00ff0477ac */ /* 0x000f240008000a00 */
[----:B------:R-:W-:-:S04]  /*1ae0*/  USEL UR21, UR6, UR21, !UP0 ;  /* 0x0000001506157287 */ /* 0x000fc8000c000000 */
[----:B------:R-:W-:-:S04]  /*1af0*/  UIADD3 UR20, UPT, UPT, -UR21, URZ, URZ ;  /* 0x000000ff15147290 */ /* 0x000fc8000fffe1ff */
[----:B------:R-:W-:Y:S02]  /*1b00*/  UIMAD UR20, UR19, UR20, UR6 ;  /* 0x00000014131472a4 */ /* 0x000fe4000f8e0206 */
[----:B-1----:R-:W-:Y:S02]  /*1b10*/  UIMAD UR19, UR7, UR12, UR8 ;  /* 0x0000000c071372a4 */ /* 0x002fe4000f8e0208 */
[----:B------:R-:W-:Y:S01]  /*1b20*/  UIMAD UR20, UR20, UR13, UR9 ;  /* 0x0000000d141472a4 */ /* 0x000fe2000f8e0209 */
[----:B------:R-:W-:Y:S01]  /*1b30*/  UMOV UR6, UR26 ;  /* 0x0000001a00067c82 */ /* 0x000fe20008000000 */
[----:B------:R-:W-:Y:S01]  /*1b40*/  UMOV UR12, URZ ;  /* 0x000000ff000c7c82 */ /* 0x000fe20008000000 */
[----:B---3--:R-:W-:-:S09]  /*1b50*/  UMOV UR13, URZ ;  /* 0x000000ff000d7c82 */ /* 0x008fd20008000000 */
.L_x_29:
[----:B------:R-:W-:Y:S01]  /*1b60*/  @!P3 MOV R3, 0xa000 ;  /* 0x0000a0000003b802 */ /* 0x000fe20000000f00 */
[----:B------:R-:W-:Y:S01]  /*1b70*/  ULEA UR17, UR6, UR25, 0x3 ;  /* 0x0000001906117291 */ /* 0x000fe2000f8e18ff */
[----:B-12---:R-:W-:Y:S11]  /*1b80*/  @P0 BRA `(.L_x_24) ;  /* 0x0000000000100947 */ /* 0x006ff60003800000 */
[----:B------:R-:W-:Y:S04]  /*1b90*/  MOV R0, UR23 ;  /* 0x0000001700007c02 */ /* 0x000fe80008000f00 */
[----:B------:R-:W-:Y:S04]  /*1ba0*/  SHF.L.U32 R5, R0, 0x1f, RZ ;  /* 0x0000001f00057819 */ /* 0x000fe800000006ff */
[----:B------:R-:W1:Y:S02]  /*1bb0*/  SYNCS.PHASECHK.TRANS64.TRYWAIT P0, [UR17+0x50], R5 ;  /* 0x00005005ff0075a7 */ /* 0x000e640008001111 */
[----:B-1----:R-:W-:Y:S05]  /*1bc0*/  @!P0 BRA `(.L_x_25) ;  /* 0x0000006c00348947 */ /* 0x002fea0003800000 */
.L_x_24:
[----:B------:R2:W-:Y:S01]  /*1bd0*/  @!P3 SYNCS.ARRIVE.TRANS64 RZ, [UR17], R3 ;  /* 0x00000003ffffb9a7 */ /* 0x0005e20008000011 */
[----:B------:R-:W-:Y:S04]  /*1be0*/  ULOP3.LUT UR7, UR33, 0x2, URZ, 0xfc, !UPT ;  /* 0x0000000221077892 */ /* 0x000fe8000f8efcff */
[----:B------:R-:W-:Y:S09]  /*1bf0*/  UISETP.NE.AND UP0, UPT, UR7, 0x2, UPT ;  /* 0x000000020700788c */ /* 0x000ff2000bf05270 */
[----:B------:R-:W-:Y:S05]  /*1c00*/  BRA.U UP0, `(.L_x_26) ;  /* 0x0000000100047547 */ /* 0x000fea000b800000 */
[----:B----4-:R-:W-:Y:S05]  /*1c10*/  BPT.TRAP 0x1 ;  /* 0x000000040000795c */ /* 0x010fea0000300000 */
.L_x_26:
[----:B------:R-:W-:Y:S04]  /*1c20*/  BSSY.RECONVERGENT B0, `(.L_x_27) ;  /* 0x0000003000007945 */ /* 0x000fe80003800200 */
[----:B------:R-:W-:Y:S05]  /*1c30*/  @P2 BRA `(.L_x_28) ;  /* 0x0000000000042947 */ /* 0x000fea0003800000 */
[----:B----4-:R-:W-:Y:S05]  /*1c40*/  BPT.TRAP 0x1 ;  /* 0x000000040000795c */ /* 0x010fea0000300000 */
.L_x_28:
[----:B----4-:R-:W-:Y:S05]  /*1c50*/  BSYNC.RECONVERGENT B0 ;  /* 0x0000000000007941 */ /* 0x010fea0003800200 */
.L_x_27:
[----:B------:R-:W-:Y:S02]  /*1c60*/  UIADD3 UR7, UPT, UPT, UR6, 0x1, URZ ;  /* 0x0000000106077890 */ /* 0x000fe4000fffe0ff */
[----:B------:R-:W-:Y:S02]  /*1c70*/  ULEA UR16, UR6, UR25, 0xe ;  /* 0x0000001906107291 */ /* 0x000fe4000f8e70ff */
[----:B------:R-:W-:Y:S02]  /*1c80*/  UISETP.NE.AND UP0, UPT, UR7, 0xa, UPT ;  /* 0x0000000a0700788c */ /* 0x000fe4000bf05270 */
[----:B------:R-:W-:Y:S02]  /*1c90*/  UIADD3 UR30, UP1, UPT, UR36, 0x80, URZ ;  /* 0x00000080241e7890 */ /* 0x000fe4000ff3e0ff */
[----:B------:R-:W-:Y:S02]  /*1ca0*/  USEL UR8, URZ, 0x1, UP0 ;  /* 0x00000001ff087887 */ /* 0x000fe40008000000 */
[----:B------:R-:W-:Y:S02]  /*1cb0*/  USEL UR26, UR7, URZ, UP0 ;  /* 0x000000ff071a7287 */ /* 0x000fe40008000000 */
[----:B------:R-:W-:Y:S02]  /*1cc0*/  ULOP3.LUT UR23, UR23, UR8, URZ, 0x3c, !UPT ;  /* 0x0000000817177292 */ /* 0x000fe4000f8e3cff */
[----:B------:R-:W-:Y:S02]  /*1cd0*/  ULEA UR7, UR26, UR25, 0x3 ;  /* 0x000000191a077291 */ /* 0x000fe4000f8e18ff */
[----:B------:R-:W-:Y:S02]  /*1ce0*/  ULEA UR8, UR6, UR25, 0xc ;  /* 0x0000001906087291 */ /* 0x000fe4000f8e60ff */
[----:B------:R-:W-:Y:S01]  /*1cf0*/  ULOP3.LUT UR17, UR17, 0xfefffff8, URZ, 0xc0, !UPT ;  /* 0xfefffff811117892 */ /* 0x000fe2000f8ec0ff */
[----:B-1----:R-:W-:Y:S01]  /*1d00*/  MOV R0, UR23 ;  /* 0x0000001700007c02 */ /* 0x002fe20008000f00 */
[----:B------:R-:W-:Y:S02]  /*1d10*/  USHF.L.U32 UR18, UR24, 0x6, URZ ;  /* 0x0000000618127899 */ /* 0x000fe400080006ff */
[----:B------:R-:W-:Y:S01]  /*1d20*/  UIADD3.X UR31, UPT, UPT, URZ, UR37, URZ, UP1, !UPT ;  /* 0x00000025ff1f7290 */ /* 0x000fe20008ffe4ff */
[----:B--2---:R-:W-:Y:S01]  /*1d30*/  SHF.L.U32 R3, R0, 0x1f, RZ ;  /* 0x0000001f00037819 */ /* 0x004fe200000006ff */
[----:B------:R-:W-:Y:S02]  /*1d40*/  UIADD3 UR16, UPT, UPT, UR16, 0x6400, URZ ;  /* 0x0000640010107890 */ /* 0x000fe4000fffe0ff */
[----:B------:R-:W-:Y:S01]  /*1d50*/  UIADD3 UR28, UP0, UPT, UR36, 0x180, URZ ;  /* 0x00000180241c7890 */ /* 0x000fe2000ff1e0ff */
[----:B------:R3:W1:Y:S01]  /*1d60*/  SYNCS.PHASECHK.TRANS64.TRYWAIT P0, [UR7+0x50], R3 ;  /* 0x00005003ff0075a7 */ /* 0x0006620008001107 */
[----:B------:R-:W-:Y:S02]  /*1d70*/  UIMAD UR7, UR12, UR14, UR4 ;  /* 0x0000000e0c0772a4 */ /* 0x000fe4000f8e0204 */
[----:B------:R-:W-:Y:S02]  /*1d80*/  UIMAD UR6, UR13, UR15, UR5 ;  /* 0x0000000f0d0672a4 */ /* 0x000fe4000f8e0205 */
[----:B------:R-:W-:Y:S02]  /*1d90*/  UIADD3.X UR29, UPT, UPT, URZ, UR37, URZ, UP0, !UPT ;  /* 0x00000025ff1d7290 */ /* 0x000fe400087fe4ff */
[----:B------:R-:W-:Y:S02]  /*1da0*/  UPRMT UR6, UR7, 0x40, UR6 ;  /* 0x0000004007067896 */ /* 0x000fe40008000006 */
[----:B------:R-:W-:Y:S02]  /*1db0*/  UIADD3 UR8, UPT, UPT, UR8, 0x2e400, URZ ;  /* 0x0002e40008087890 */ /* 0x000fe4000fffe0ff */
[----:B------:R-:W-:Y:S02]  /*1dc0*/  UPRMT UR6, UR6, 0x5410, URZ ;  /* 0x0000541006067896 */ /* 0x000fe400080000ff */
[----:B------:R-:W-:Y:S02]  /*1dd0*/  UIADD3 UR32, UPT, UPT, UR12, 0x1, URZ ;  /* 0x000000010c207890 */ /* 0x000fe4000fffe0ff */
[----:B------:R-:W-:Y:S02]  /*1de0*/  UIADD3 UR22, UPT, UPT, UR13, 0x1, URZ ;  /* 0x000000010d167890 */ /* 0x000fe4000fffe0ff */
[----:B------:R-:W-:Y:S02]  /*1df0*/  UISETP.NE.AND UP2, UPT, UR32, UR44, UPT ;  /* 0x0000002c2000728c */ /* 0x000fe4000bf45270 */
[----:B------:R-:W-:Y:S02]  /*1e00*/  UIADD3 UR27, UPT, UPT, UR27, 0x1, URZ ;  /* 0x000000011b1b7890 */ /* 0x000fe4000fffe0ff */
[----:B------:R-:W-:Y:S01]  /*1e10*/  UIADD3 UR7, UPT, UPT, UR24, 0x1, URZ ;  /* 0x0000000118077890 */ /* 0x000fe2000fffe0ff */
[----:B------:R-:W-:Y:S01]  /*1e20*/  UMOV UR40, 0x0 ;  /* 0x0000000000287882 */ /* 0x000fe20000000000 */
[----:B------:R-:W-:Y:S01]  /*1e30*/  UMOV UR41, 0x10000000 ;  /* 0x1000000000297882 */ /* 0x000fe20000000000 */
[----:B------:R-:W-:Y:S01]  /*1e40*/  UMOV UR9, UR17 ;  /* 0x0000001100097c82 */ /* 0x000fe20008000000 */
[----:B------:R2:W-:Y:S01]  /*1e50*/  UTMALDG.4D.IM2COL.2CTA [UR16], [UR30], UR6, desc[UR40] ;  /* 0x000028101e0073b4 */ /* 0x0005e20008259006 */
[----:B------:R-:W-:Y:S02]  /*1e60*/  UMOV UR11, UR18 ;  /* 0x00000012000b7c82 */ /* 0x000fe40008000000 */
[----:B------:R-:W-:Y:S04]  /*1e70*/  @UP2 UIADD3 UR22, UPT, UPT, UR13, URZ, URZ ;  /* 0x000000ff0d162290 */ /* 0x000fe8000fffe0ff */
[----:B------:R-:W-:Y:S01]  /*1e80*/  UISETP.NE.AND UP0, UPT, UR22, UR43, UPT ;  /* 0x0000002b1600728c */ /* 0x000fe2000bf05270 */
[----:B------:R4:W-:Y:S10]  /*1e90*/  UTMALDG.4D.2CTA [UR8], [UR28], desc[UR40] ;  /* 0x000028081c0075b4 */ /* 0x0009f40008219000 */
[----:B------:R-:W-:Y:S07]  /*1ea0*/  @UP0 UIADD3 UR7, UPT, UPT, UR24, URZ, URZ ;  /* 0x000000ff18070290 */ /* 0x000fee000fffe0ff */
[----:B------:R-:W-:Y:S01]  /*1eb0*/  UMOV UR24, UR7 ;  /* 0x0000000700187c82 */ /* 0x000fe20008000000 */
[----:B--2---:R-:W-:Y:S01]  /*1ec0*/  UMOV UR6, UR26 ;  /* 0x0000001a00067c82 */ /* 0x004fe20008000000 */
[----:B----4-:R-:W-:Y:S02]  /*1ed0*/  USEL UR13, UR22, URZ, UP0 ;  /* 0x000000ff160d7287 */ /* 0x010fe40008000000 */
[----:B------:R-:W-:Y:S02]  /*1ee0*/  UISETP.NE.AND UP0, UPT, UR27, UR34, UPT ;  /* 0x000000221b00728c */ /* 0x000fe4000bf05270 */
[----:B------:R-:W-:Y:S07]  /*1ef0*/  USEL UR12, UR32, URZ, UP2 ;  /* 0x000000ff200c7287 */ /* 0x000fee0009000000 */
[----:B---3--:R-:W-:Y:S05]  /*1f00*/  BRA.U UP0, `(.L_x_29) ;  /* 0xfffffffd00147547 */ /* 0x008fea000b83ffff */
.L_x_23:
[----:B------:R-:W-:Y:S01]  /*1f10*/  ULEA UR4, UR26, UR25, 0x3 ;  /* 0x000000191a047291 */ /* 0x000fe2000f8e18ff */
[----:B-1----:R-:W-:Y:S01]  /*1f20*/  MOV R0, UR23 ;  /* 0x0000001700007c02 */ /* 0x002fe20008000f00 */
[----:B------:R-:W-:Y:S01]  /*1f30*/  @!P1 SYNCS.ARRIVE.TRANS64.A1T0 RZ, [UR25+0xd8], RZ ;  /* 0x0000d8ffffff99a7 */ /* 0x000fe20008100019 */
[----:B------:R-:W-:Y:S02]  /*1f40*/  UISETP.GE.AND UP0, UPT, UR45, 0x1, UPT ;  /* 0x000000012d00788c */ /* 0x000fe4000bf06270 */
[----:B------:R-:W-:-:S04]  /*1f50*/  SHF.L.U32 R0, R0, 0x1f, RZ ;  /* 0x0000001f00007819 */ /* 0x000fc800000006ff */
[----:B--2---:R1:W2:Y:S03]  /*1f60*/  SYNCS.PHASECHK.TRANS64.TRYWAIT P0, [UR4+0x50], R0 ;  /* 0x00005000ff0075a7 */ /* 0x0042a60008001104 */
[----:B------:R-:W-:Y:S05]  /*1f70*/  BRA.U !UP0, `(.L_x_30) ;  /* 0x00000005085c7547 */ /* 0x000fea000b800000 */
        /* <DEDUP_REMOVED lines=16> */
[----:B------:R-:W-:-:S03]  /*2080*/  UMOV UR32, UR45 ;  /* 0x0000002d00207c82 */ /* 0x000fc60008000000 */
        /* <DEDUP_REMOVED lines=9> */
[----:B---3--:R-:W-:-:S11]  /*2120*/  UMOV UR6, UR26 ;  /* 0x0000001a00067c82 */ /* 0x008fd60008000000 */
.L_x_36:
[----:B------:R-:W-:Y:S01]  /*2130*/  @!P3 MOV R3, 0xa000 ;  /* 0x0000a0000003b802 */ /* 0x000fe20000000f00 */
[----:B------:R-:W-:Y:S01]  /*2140*/  ULEA UR17, UR6, UR25, 0x3 ;  /* 0x0000001906117291 */ /* 0x000fe2000f8e18ff */
[----:B-12---:R-:W-:Y:S11]  /*2150*/  @P0 BRA `(.L_x_31) ;  /* 0x0000000000100947 */ /* 0x006ff60003800000 */
[----:B------:R-:W-:Y:S04]  /*2160*/  MOV R0, UR23 ;  /* 0x0000001700007c02 */ /* 0x000fe80008000f00 */
[----:B------:R-:W-:Y:S04]  /*2170*/  SHF.L.U32 R5, R0, 0x1f, RZ ;  /* 0x0000001f00057819 */ /* 0x000fe800000006ff */
[----:B------:R-:W1:Y:S02]  /*2180*/  SYNCS.PHASECHK.TRANS64.TRYWAIT P0, [UR17+0x50], R5 ;  /* 0x00005005ff0075a7 */ /* 0x000e640008001111 */
[----:B-1----:R-:W-:Y:S05]  /*2190*/  @!P0 BRA `(.L_x_32) ;  /* 0x0000006400d88947 */ /* 0x002fea0003800000 */
.L_x_31:
[----:B------:R2:W-:Y:S01]  /*21a0*/  @!P3 SYNCS.ARRIVE.TRANS64 RZ, [UR17], R3 ;  /* 0x00000003ffffb9a7 */ /* 0x0005e20008000011 */
[----:B------:R-:W-:Y:S04]  /*21b0*/  ULOP3.LUT UR7, UR33, 0x2, URZ, 0xfc, !UPT ;  /* 0x0000000221077892 */ /* 0x000fe8000f8efcff */
[----:B------:R-:W-:Y:S09]  /*21c0*/  UISETP.NE.AND UP0, UPT, UR7, 0x2, UPT ;  /* 0x000000020700788c */ /* 0x000ff2000bf05270 */
[----:B------:R-:W-:Y:S05]  /*21d0*/  BRA.U UP0, `(.L_x_33) ;  /* 0x0000000100047547 */ /* 0x000fea000b800000 */
[----:B----4-:R-:W-:Y:S05]  /*21e0*/  BPT.TRAP 0x1 ;  /* 0x000000040000795c */ /* 0x010fea0000300000 */
.L_x_33:
[----:B------:R-:W-:Y:S04]  /*21f0*/  BSSY.RECONVERGENT B0, `(.L_x_34) ;  /* 0x0000003000007945 */ /* 0x000fe80003800200 */
[----:B------:R-:W-:Y:S05]  /*2200*/  @P2 BRA `(.L_x_35) ;  /* 0x0000000000042947 */ /* 0x000fea0003800000 */
[----:B----4-:R-:W-:Y:S05]  /*2210*/  BPT.TRAP 0x1 ;  /* 0x000000040000795c */ /* 0x010fea0000300000 */
.L_x_35:
[----:B----4-:R-:W-:Y:S05]  /*2220*/  BSYNC.RECONVERGENT B0 ;  /* 0x0000000000007941 */ /* 0x010fea0003800200 */
.L_x_34:
        /* <DEDUP_REMOVED lines=26> */
[----:B------:R-:W-:Y:S01]  /*23d0*/  UIADD3 UR7, UPT, UPT, UR24, 0x1, URZ ;  /* 0x0000000118077890 */ /* 0x000fe2000fffe0ff */
[----:B------:R-:W-:Y:S01]  /*23e0*/  UMOV UR40, 0x0 ;  /* 0x0000000000287882 */ /* 0x000fe20000000000 */
[----:B------:R-:W-:Y:S01]  /*23f0*/  UMOV UR41, 0x10000000 ;  /* 0x1000000000297882 */ /* 0x000fe20000000000 */
[----:B------:R-:W-:Y:S01]  /*2400*/  UMOV UR9, UR17 ;  /* 0x0000001100097c82 */ /* 0x000fe20008000000 */
[----:B------:R2:W-:Y:S01]  /*2410*/  UTMALDG.4D.IM2COL.2CTA [UR16], [UR30], UR6, desc[UR40] ;  /* 0x000028101e0073b4 */ /* 0x0005e20008259006 */
[----:B------:R-:W-:Y:S04]  /*2420*/  UMOV UR11, UR18 ;  /* 0x00000012000b7c82 */ /* 0x000fe80008000000 */
[----:B------:R-:W-:Y:S04]  /*2430*/  @UP2 UIADD3 UR22, UPT, UPT, UR13, URZ, URZ ;  /* 0x000000ff0d162290 */ /* 0x000fe8000fffe0ff */
[----:B------:R-:W-:Y:S01]  /*2440*/  UISETP.NE.AND UP0, UPT, UR22, UR43, UPT ;  /* 0x0000002b1600728c */ /* 0x000fe2000bf05270 */
[----:B------:R4:W-:Y:S10]  /*2450*/  UTMALDG.4D.2CTA [UR8], [UR28], desc[UR40] ;  /* 0x000028081c0075b4 */ /* 0x0009f40008219000 */
[----:B------:R-:W-:Y:S07]  /*2460*/  @UP0 UIADD3 UR7, UPT, UPT, UR24, URZ, URZ ;  /* 0x000000ff18070290 */ /* 0x000fee000fffe0ff */
[----:B------:R-:W-:Y:S01]  /*2470*/  UMOV UR24, UR7 ;  /* 0x0000000700187c82 */ /* 0x000fe20008000000 */
[----:B--2---:R-:W-:Y:S02]  /*2480*/  UIADD3 UR6, UPT, UPT, UR32, -0x1, URZ ;  /* 0xffffffff20067890 */ /* 0x004fe4000fffe0ff */
[----:B----4-:R-:W-:Y:S02]  /*2490*/  USEL UR13, UR22, URZ, UP0 ;  /* 0x000000ff160d7287 */ /* 0x010fe40008000000 */
[----:B------:R-:W-:Y:S02]  /*24a0*/  UISETP.GT.U32.AND UP0, UPT, UR32, 0x1, UPT ;  /* 0x000000012000788c */ /* 0x000fe4000bf04070 */
[----:B------:R-:W-:Y:S01]  /*24b0*/  USEL UR12, UR27, URZ, UP2 ;  /* 0x000000ff1b0c7287 */ /* 0x000fe20009000000 */
[----:B------:R-:W-:Y:S01]  /*24c0*/  UMOV UR32, UR6 ;  /* 0x0000000600207c82 */ /* 0x000fe20008000000 */
[----:B------:R-:W-:Y:S05]  /*24d0*/  UMOV UR6, UR26 ;  /* 0x0000001a00067c82 */ /* 0x000fea0008000000 */
[----:B---3--:R-:W-:Y:S05]  /*24e0*/  BRA.U UP0, `(.L_x_36) ;  /* 0xfffffffd00107547 */ /* 0x008fea000b83ffff */
.L_x_30:
[----:B------:R-:W-:Y:S01]  /*24f0*/  SHF.L.U32 R3, R2, 0x1f, RZ ;  /* 0x0000001f02037819 */ /* 0x000fe200000006ff */
[----:B------:R-:W-:-:S03]  /*2500*/  NOP ;  /* 0x0000000000007918 */ /* 0x000fc60000000000 */
[----:B-12---:R-:W1:Y:S02]  /*2510*/  SYNCS.PHASECHK.TRANS64.TRYWAIT P0, [UR25+0xe0], R3 ;  /* 0x0000e003ff0075a7 */ /* 0x006e640008001119 */
[----:B-1----:R-:W-:Y:S05]  /*2520*/  @!P0 BRA `(.L_x_37) ;  /* 0x00000064000c8947 */ /* 0x002fea0003800000 */
.L_x_136:
[----:B------:R-:W2:Y:S01]  /*2530*/  LDS.128 R4, [UR25+0x120] ;  /* 0x00012019ff047984 */ /* 0x000ea20008000c00 */
[----:B------:R-:W-:Y:S02]  /*2540*/  UIADD3 UR4, UPT, UPT, UR25, 0xe8, URZ ;  /* 0x000000e819047890 */ /* 0x000fe4000fffe0ff */
[----:B------:R-:W-:Y:S01]  /*2550*/  UISETP.GE.AND UP0, UPT, UR39, 0x1, UPT ;  /* 0x000000012700788c */ /* 0x000fe2000bf06270 */
[----:B------:R-:W-:Y:S01]  /*2560*/  @!PT LDS RZ, [RZ] ;  /* 0x00000000fffff984 */ /* 0x000fe20000000800 */
[----:B------:R-:W-:Y:S01]  /*2570*/  @!PT LDS RZ, [RZ] ;  /* 0x00000000fffff984 */ /* 0x000fe20000000800 */
[----:B------:R-:W-:Y:S01]  /*2580*/  @!PT LDS RZ, [RZ] ;  /* 0x00000000fffff984 */ /* 0x000fe20000000800 */
[----:B------:R-:W-:Y:S01]  /*2590*/  @!PT LDS RZ, [RZ] ;  /* 0x00000000fffff984 */ /* 0x000fe20000000800 */
[----:B------:R3:W-:Y:S06]  /*25a0*/  MEMBAR.ALL.CTA ;  /* 0x0000000000007992 */ /* 0x0007ec0000008000 */
[----:B---3--:R-:W3:Y:S01]  /*25b0*/  FENCE.VIEW.ASYNC.S ;  /* 0x00000000000073c6 */ /* 0x008ee20000000000 */
[----:B------:R-:W-:-:S09]  /*25c0*/  UPRMT UR4, URZ, 0x654, UR4 ;  /* 0x00000654ff047896 */ /* 0x000fd20008000004 */
[----:B---3--:R-:W-:Y:S01]  /*25d0*/  SYNCS.ARRIVE.TRANS64.RED.A1T0 RZ, [UR4], RZ ;  /* 0x000000ffffff79a7 */ /* 0x008fe20008100404 */
[----:B--2---:R-:W-:-:S13]  /*25e0*/  LOP3.LUT P0, RZ, R6, 0x1, RZ, 0xc0, !PT ;  /* 0x0000000106ff7812 */ /* 0x004fda000780c0ff */
[----:B------:R-:W-:Y:S01]  /*25f0*/  VOTEU.ANY UP1, P0 ;  /* 0x0000000000ff7886 */ /* 0x000fe20000020100 */
[----:B------:R-:W-:-:S13]  /*2600*/  PLOP3.LUT P0, PT, PT, PT, UP1, 0x80, 0x8 ;  /* 0x000000000008781c */ /* 0x000fda0003f0f018 */
[----:B-1----:R-:W-:Y:S02]  /*2610*/  @P0 MOV R0, R4 ;  /* 0x0000000400000202 */ /* 0x002fe40000000f00 */
[----:B------:R-:W-:Y:S02]  /*2620*/  @P0 LOP3.LUT R4, R5, 0xffff, RZ, 0xc0, !PT ;  /* 0x0000ffff05040812 */ /* 0x000fe400078ec0ff */
[----:B------:R-:W-:Y:S02]  /*2630*/  @P0 R2UR UR6, R0 ;  /* 0x00000000000602ca */ /* 0x000fe400000e0000 */
[----:B------:R-:W-:-:S11]  /*2640*/  @P0 R2UR UR5, R4 ;  /* 0x00000000040502ca */ /* 0x000fd600000e0000 */
[----:B------:R-:W-:Y:S02]  /*2650*/  @UP1 UMOV UR42, UR6 ;  /* 0x00000006002a1c82 */ /* 0x000fe40008000000 */
[----:B------:R-:W-:Y:S01]  /*2660*/  @UP1 UMOV UR38, UR5 ;  /* 0x0000000500261c82 */ /* 0x000fe20008000000 */
[----:B------:R-:W-:Y:S05]  /*2670*/  BRA.U !UP0, `(.L_x_38) ;  /* 0x0000000108d47547 */ /* 0x000fea000b800000 */
[----:B------:R-:W1:Y:S01]  /*2680*/  LDCU.128 UR16, c[0x0][0xb10] ;  /* 0x00016200ff1077ac */ /* 0x000e620008000c00 */
[----:B------:R-:W2:Y:S01]  /*2690*/  LDCU UR21, c[0x0][0xb20] ;  /* 0x00016400ff1577ac */ /* 0x000ea20008000800 */
[----:B------:R-:W3:Y:S01]  /*26a0*/  LDCU UR20, c[0x0][0xb0c] ;  /* 0x00016180ff1477ac */ /* 0x000ee20008000800 */
[----:B------:R-:W4:Y:S01]  /*26b0*/  LDCU.64 UR8, c[0x0][0xb28] ;  /* 0x00016500ff0877ac */ /* 0x000f220008000a00 */
[----:B------:R-:W-:Y:S02]  /*26c0*/  UISETP.NE.AND UP3, UPT, UR39, 0x1, UPT ;  /* 0x000000012700788c */ /* 0x000fe4000bf65270 */
[----:B-1----:R-:W-:Y:S02]  /*26d0*/  UIMAD.WIDE.U32 UR4, UR46, UR19, URZ ;  /* 0x000000132e0472a5 */ /* 0x002fe4000f8e00ff */
[----:B------:R-:W-:Y:S02]  /*26e0*/  UIMAD.WIDE.U32 UR6, UR47, UR16, URZ ;  /* 0x000000102f0672a5 */ /* 0x000fe4000f8e00ff */
[----:B------:R-:W-:-:S02]  /*26f0*/  UISETP.NE.AND UP0, UPT, UR18, 0x1, UPT ;  /* 0x000000011200788c */ /* 0x000fc4000bf05270 */
[----:B------:R-:W-:Y:S01]  /*2700*/  UIMAD.WIDE.U32 UR14, UR38, UR19, URZ ;  /* 0x00000013260e72a5 */ /* 0x000fe2000f8e00ff */
[----:B------:R-:W-:Y:S01]  /*2710*/  UMOV UR4, UR5 ;  /* 0x0000000500047c82 */ /* 0x000fe20008000000 */
[----:B---3--:R-:W-:Y:S02]  /*2720*/  UISETP.NE.AND UP2, UPT, UR20, 0x1, UPT ;  /* 0x000000011400788c */ /* 0x008fe4000bf45270 */
[----:B--2---:R-:W-:Y:S02]  /*2730*/  USHF.R.U32.HI UR5, URZ, UR21, UR4 ;  /* 0x00000015ff057299 */ /* 0x004fe40008011604 */
[----:B------:R-:W-:Y:S01]  /*2740*/  UIMAD.WIDE.U32 UR12, UR42, UR16, URZ ;  /* 0x000000102a0c72a5 */ /* 0x000fe2000f8e00ff */
[----:B------:R-:W-:Y:S01]  /*2750*/  UMOV UR4, UR7 ;  /* 0x0000000700047c82 */ /* 0x000fe20008000000 */
[----:B------:R-:W-:Y:S02]  /*2760*/  USEL UR5, UR46, UR5, !UP0 ;  /* 0x000000052e057287 */ /* 0x000fe4000c000000 */
[----:B------:R-:W-:-:S02]  /*2770*/  USHF.R.U32.HI UR4, URZ, UR17, UR4 ;  /* 0x00000011ff047299 */ /* 0x000fc40008011604 */
[----:B----4-:R-:W-:Y:S02]  /*2780*/  UIMAD.WIDE.U32 UR10, UR5, UR8, URZ ;  /* 0x00000008050a72a5 */ /* 0x010fe4000f8e00ff */
[----:B------:R-:W-:Y:S01]  /*2790*/  USEL UR6, UR47, UR4, !UP2 ;  /* 0x000000042f067287 */ /* 0x000fe2000d000000 */
[----:B------:R-:W-:Y:S02]  /*27a0*/  UMOV UR12, UR13 ;  /* 0x0000000d000c7c82 */ /* 0x000fe40008000000 */
[----:B------:R-:W-:Y:S01]  /*27b0*/  UMOV UR4, UR15 ;  /* 0x0000000f00047c82 */ /* 0x000fe20008000000 */
[----:B------:R-:W-:Y:S01]  /*27c0*/  UIMAD.WIDE.U32 UR14, UR6, UR8, URZ ;  /* 0x00000008060e72a5 */ /* 0x000fe2000f8e00ff */
[----:B------:R-:W-:Y:S01]  /*27d0*/  UMOV UR10, UR11 ;  /* 0x0000000b000a7c82 */ /* 0x000fe20008000000 */
[----:B------:R-:W-:Y:S02]  /*27e0*/  USHF.R.U32.HI UR4, URZ, UR21, UR4 ;  /* 0x00000015ff047299 */ /* 0x000fe40008011604 */
[----:B------:R-:W-:-:S03]  /*27f0*/  @UP3 USHF.R.U32.HI UR5, URZ, UR9, UR10 ;  /* 0x00000009ff053299 */ /* 0x000fc6000801160a */
[----:B------:R-:W-:Y:S01]  /*2800*/  UMOV UR14, UR15 ;  /* 0x0000000f000e7c82 */ /* 0x000fe20008000000 */
[----:B------:R-:W-:Y:S02]  /*2810*/  USHF.R.U32.HI UR17, URZ, UR17, UR12 ;  /* 0x00000011ff117299 */ /* 0x000fe4000801160c */
[----:B------:R-:W-:Y:S02]  /*2820*/  USEL UR4, UR38, UR4, !UP0 ;  /* 0x0000000426047287 */ /* 0x000fe4000c000000 */
[----:B------:R-:W-:Y:S02]  /*2830*/  @UP3 USHF.R.U32.HI UR6, URZ, UR9, UR14 ;  /* 0x00000009ff063299 */ /* 0x000fe4000801160e */
[----:B------:R-:W-:Y:S02]  /*2840*/  UIMAD UR7, UR39, UR5, URZ ;  /* 0x00000005270772a4 */ /* 0x000fe4000f8e02ff */
[----:B------:R-:W-:Y:S02]  /*2850*/  USEL UR5, UR42, UR17, !UP2 ;  /* 0x000000112a057287 */ /* 0x000fe4000d000000 */
[----:B------:R-:W-:-:S02]  /*2860*/  UIMAD UR10, UR39, UR6, URZ ;  /* 0x00000006270a72a4 */ /* 0x000fc4000f8e02ff */
[----:B------:R-:W-:Y:S02]  /*2870*/  UISETP.GE.AND UP0, UPT, UR4, UR7, UPT ;  /* 0x000000070400728c */ /* 0x000fe4000bf06270 */
[----:B------:R-:W-:Y:S02]  /*2880*/  UIMAD.WIDE.U32 UR12, UR4, UR8, URZ ;  /* 0x00000008040c72a5 */ /* 0x000fe4000f8e00ff */
[----:B------:R-:W-:Y:S02]  /*2890*/  UISETP.GE.OR UP0, UPT, UR5, UR10, UP0 ;  /* 0x0000000a0500728c */ /* 0x000fe40008706670 */
[----:B------:R-:W-:Y:S02]  /*28a0*/  UIMAD.WIDE.U32 UR10, UR5, UR8, URZ ;  /* 0x00000008050a72a5 */ /* 0x000fe4000f8e00ff */
[----:B------:R-:W-:Y:S01]  /*28b0*/  UIADD3 UR12, UPT, UPT, -UR4, URZ, URZ ;  /* 0x000000ff040c7290 */ /* 0x000fe2000fffe1ff */
[----:B------:R-:W-:Y:S01]  /*28c0*/  UMOV UR8, UR13 ;  /* 0x0000000d00087c82 */ /* 0x000fe20008000000 */
[----:B------:R-:W-:-:S02]  /*28d0*/  UIADD3 UR10, UPT, UPT, -UR5, URZ, URZ ;  /* 0x000000ff050a7290 */ /* 0x000fc4000fffe1ff */
[----:B------:R-:W-:-:S03]  /*28e0*/  USHF.R.U32.HI UR8, URZ, UR9, UR8 ;  /* 0x00000009ff087299 */ /* 0x000fc60008011608 */
[----:B------:R-:W-:Y:S01]  /*28f0*/  @!UP0 UMOV UR7, UR11 ;  /* 0x0000000b00078c82 */ /* 0x000fe20008000000 */
[----:B------:R-:W-:Y:S02]  /*2900*/  UIMAD UR12, UR18, UR12, UR38 ;  /* 0x0000000c120c72a4 */ /* 0x000fe4000f8e0226 */
[----:B------:R-:W-:Y:S02]  /*2910*/  USEL UR8, UR4, UR8, !UP3 ;  /* 0x0000000804087287 */ /* 0x000fe4000d800000 */
[----:B------:R-:W-:Y:S02]  /*2920*/  @!UP0 USHF.R.U32.HI UR7, URZ, UR9, UR7 ;  /* 0x00000009ff078299 */ /* 0x000fe40008011607 */
[----:B------:R-:W-:Y:S02]  /*2930*/  UIADD3 UR9, UPT, UPT, -UR8, URZ, URZ ;  /* 0x000000ff08097290 */ /* 0x000fe4000fffe1ff */
[----:B------:R-:W-:Y:S02]  /*2940*/  @!UP0 USEL UR7, UR5, UR7, !UP3 ;  /* 0x0000000705078287 */ /* 0x000fe4000d800000 */
[----:B------:R-:W-:-:S02]  /*2950*/  UIMAD UR9, UR39, UR9, UR4 ;  /* 0x00000009270972a4 */ /* 0x000fc4000f8e0204 */
[----:B------:R-:W-:Y:S02]  /*2960*/  @!UP0 UIADD3 UR8, UPT, UPT, UR8, -UR7, URZ ;  /* 0x8000000708088290 */ /* 0x000fe4000fffe0ff */
[----:B------:R-:W-:Y:S02]  /*2970*/  @!UP0 UIMAD UR7, UR9, UR6, UR7 ;  /* 0x00000006090782a4 */ /* 0x000fe4000f8e0207 */
[----:B------:R-:W-:Y:S02]  /*2980*/  @!UP0 UIMAD UR4, UR39, UR8, UR5 ;  /* 0x00000008270482a4 */ /* 0x000fe4000f8e0205 */
[----:B------:R-:W-:Y:S02]  /*2990*/  UIMAD UR6, UR20, UR10, UR42 ;  /* 0x0000000a140672a4 */ /* 0x000fe4000f8e022a */
[----:B------:R-:W-:Y:S01]  /*29a0*/  UIMAD UR38, UR4, UR18, UR12 ;  /* 0x00000012042672a4 */ /* 0x000fe2000f8e020c */
[----:B------:R-:W-:Y:S02]  /*29b0*/  @!UP0 UMOV UR5, UR7 ;  /* 0x0000000700058c82 */ /* 0x000fe40008000000 */
[----:B------:R-:W-:-:S12]  /*29c0*/  UIMAD UR42, UR5, UR20, UR6 ;  /* 0x00000014052a72a4 */ /* 0x000fd8000f8e0206 */
.L_x_38:
[----:B------:R-:W1:Y:S02]  /*29d0*/  LDCU UR4, c[0x0][0xb30] ;  /* 0x00016600ff0477ac */ /* 0x000e640008000800 */
[----:B-1----:R-:W-:-:S09]  /*29e0*/  UISETP.NE.AND UP0, UPT, UR4, 0x1, UPT ;  /* 0x000000010400788c */ /* 0x002fd2000bf05270 */
[----:B------:R-:W-:Y:S05]  /*29f0*/  BRA.U UP0, `(.L_x_39) ;  /* 0x0000000100447547 */ /* 0x000fea000b800000 */
[----:B------:R-:W1:Y:S01]  /*2a00*/  LDCU.128 UR8, c[0x0][0xb10] ;  /* 0x00016200ff0877ac */ /* 0x000e620008000c00 */
[----:B------:R-:W2:Y:S01]  /*2a10*/  LDCU UR12, c[0x0][0xb0c] ;  /* 0x00016180ff0c77ac */ /* 0x000ea20008000800 */
[----:B------:R-:W3:Y:S01]  /*2a20*/  LDCU UR13, c[0x0][0xb20] ;  /* 0x00016400ff0d77ac */ /* 0x000ee20008000800 */
[----:B-1----:R-:W-:Y:S02]  /*2a30*/  UIMAD.WIDE.U32 UR6, UR42, UR8, URZ ;  /* 0x000000082a0672a5 */ /* 0x002fe4000f8e00ff */
[----:B------:R-:W-:Y:S02]  /*2a40*/  UIMAD.WIDE.U32 UR4, UR38, UR11, URZ ;  /* 0x0000000b260472a5 */ /* 0x000fe4000f8e00ff */
[----:B--2---:R-:W-:Y:S02]  /*2a50*/  UISETP.NE.AND UP2, UPT, UR12, 0x1, UPT ;  /* 0x000000010c00788c */ /* 0x004fe4000bf45270 */
[----:B------:R-:W-:Y:S01]  /*2a60*/  UISETP.NE.AND UP0, UPT, UR10, 0x1, UPT ;  /* 0x000000010a00788c */ /* 0x000fe2000bf05270 */
[----:B------:R-:W-:-:S02]  /*2a70*/  UMOV UR6, UR7 ;  /* 0x0000000700067c82 */ /* 0x000fc40008000000 */
[----:B------:R-:W-:Y:S01]  /*2a80*/  UMOV UR4, UR5 ;  /* 0x0000000500047c82 */ /* 0x000fe20008000000 */
[----:B------:R-:W-:Y:S02]  /*2a90*/  USHF.R.U32.HI UR6, URZ, UR9, UR6 ;  /* 0x00000009ff067299 */ /* 0x000fe40008011606 */
[----:B---3--:R-:W-:Y:S02]  /*2aa0*/  USHF.R.U32.HI UR4, URZ, UR13, UR4 ;  /* 0x0000000dff047299 */ /* 0x008fe40008011604 */
[----:B------:R-:W-:Y:S02]  /*2ab0*/  USEL UR5, UR42, UR6, !UP2 ;  /* 0x000000062a057287 */ /* 0x000fe4000d000000 */
[----:B------:R-:W-:-:S04]  /*2ac0*/  USEL UR4, UR38, UR4, !UP0 ;  /* 0x0000000426047287 */ /* 0x000fc8000c000000 */
[----:B------:R-:W-:Y:S02]  /*2ad0*/  UIADD3 UR6, UPT, UPT, UR5, -UR4, URZ ;  /* 0x8000000405067290 */ /* 0x000fe4000fffe0ff */
[----:B------:R-:W-:Y:S02]  /*2ae0*/  UIADD3 UR4, UPT, UPT, -UR5, UR4, URZ ;  /* 0x0000000405047290 */ /* 0x000fe4000fffe1ff */
[----:B------:R-:W-:Y:S02]  /*2af0*/  UIMAD UR38, UR6, UR10, UR38 ;  /* 0x0000000a062672a4 */ /* 0x000fe4000f8e0226 */
[----:B------:R-:W-:-:S12]  /*2b00*/  UIMAD UR42, UR4, UR12, UR42 ;  /* 0x0000000c042a72a4 */ /* 0x000fd8000f8e022a */
.L_x_39:
[----:B------:R-:W-:Y:S01]  /*2b10*/  R2UR UR5, R94 ;  /* 0x000000005e0572ca */ /* 0x000fe200000e0000 */
[----:B------:R-:W-:Y:S01]  /*2b20*/  UMOV UR27, UR34 ;  /* 0x00000022001b7c82 */ /* 0x000fe20008000000 */
[----:B------:R-:W-:Y:S02]  /*2b30*/  R2UR UR4, R93 ;  /* 0x000000005d0472ca */ /* 0x000fe400000e0000 */
[----:B------:R-:W-:Y:S02]  /*2b40*/  PLOP3.LUT P1, PT, PT, PT, PT, 0x80, 0x8 ;  /* 0x000000000008781c */ /* 0x000fe40003f2f070 */
[----:B------:R-:W-:-:S07]  /*2b50*/  LOP3.LUT R2, R2, 0x1, RZ, 0x3c, !PT ;  /* 0x0000000102027812 */ /* 0x000fce00078e3cff */
[----:B------:R-:W-:Y:S02]  /*2b60*/  UIADD3 UR52, UPT, UPT, UR42, UR5, URZ ;  /* 0x000000052a347290 */ /* 0x000fe4000fffe0ff */
[----:B------:R-:W-:Y:S01]  /*2b70*/  UIADD3 UR28, UPT, UPT, UR38, UR4, URZ ;  /* 0x00000004261c7290 */ /* 0x000fe2000fffe0ff */
[----:B------:R-:W-:Y:S11]  /*2b80*/  BRA.U UP1, `(.L_x_40) ;  /* 0xffffffed013c7547 */ /* 0x000ff6000b83ffff */
[----:B------:R-:W-:Y:S01]  /*2b90*/  UIADD3 UR25, UPT, UPT, UR25, 0x50, URZ ;  /* 0x0000005019197890 */ /* 0x000fe2000fffe0ff */
[----:B------:R-:W-:-:S03]  /*2ba0*/  MOV R3, UR23 ;  /* 0x0000001700037c02 */ /* 0x000fc60008000f00 */
[----:B------:R-:W-:Y:S01]  /*2bb0*/  ULEA UR4, UR26, UR25, 0x3 ;  /* 0x000000191a047291 */ /* 0x000fe2000f8e18ff */
[----:B------:R-:W-:-:S08]  /*2bc0*/  SHF.L.U32 R3, R3, 0x1f, RZ ;  /* 0x0000001f03037819 */ /* 0x000fd000000006ff */
[----:B------:R-:W1:Y:S02]  /*2bd0*/  SYNCS.PHASECHK.TRANS64.TRYWAIT P0, [UR4], R3 ;  /* 0x00000003ff0075a7 */ /* 0x000e640008001104 */
[----:B-1----:R-:W-:Y:S05]  /*2be0*/  @!P0 BRA `(.L_x_41) ;  /* 0x0000005c00748947 */ /* 0x002fea0003800000 */
.L_x_138:
[----:B------:R-:W-:-:S04]  /*2bf0*/  UIADD3 UR4, UPT, UPT, UR26, 0x1, URZ ;  /* 0x000000011a047890 */ /* 0x000fc8000fffe0ff */
[----:B------:R-:W-:-:S04]  /*2c00*/  UISETP.NE.AND UP0, UPT, UR4, 0xa, UPT ;  /* 0x0000000a0400788c */ /* 0x000fc8000bf05270 */
[----:B------:R-:W-:Y:S02]  /*2c10*/  USEL UR5, URZ, 0x1, UP0 ;  /* 0x00000001ff057887 */ /* 0x000fe40008000000 */
[----:B------:R-:W-:Y:S02]  /*2c20*/  USEL UR4, UR4, URZ, UP0 ;  /* 0x000000ff04047287 */ /* 0x000fe40008000000 */
[----:B------:R-:W-:Y:S02]  /*2c30*/  ULOP3.LUT UR6, UR23, UR5, URZ, 0x3c, !UPT ;  /* 0x0000000517067292 */ /* 0x000fe4000f8e3cff */
[----:B------:R-:W-:-:S04]  /*2c40*/  ULEA UR5, UR4, UR25, 0x3 ;  /* 0x0000001904057291 */ /* 0x000fc8000f8e18ff */
[----:B-1----:R-:W-:-:S04]  /*2c50*/  MOV R3, UR6 ;  /* 0x0000000600037c02 */ /* 0x002fc80008000f00 */
[----:B------:R-:W-:-:S04]  /*2c60*/  SHF.L.U32 R3, R3, 0x1f, RZ ;  /* 0x0000001f03037819 */ /* 0x000fc800000006ff */
[----:B------:R-:W1:Y:S02]  /*2c70*/  SYNCS.PHASECHK.TRANS64.TRYWAIT P0, [UR5], R3 ;  /* 0x00000003ff0075a7 */ /* 0x000e640008001105 */
[----:B-1----:R-:W-:Y:S05]  /*2c80*/  @!P0 BRA `(.L_x_42) ;  /* 0x0000005c00648947 */ /* 0x002fea0003800000 */
.L_x_140:
        /* <DEDUP_REMOVED lines=10> */
.L_x_142:
        /* <DEDUP_REMOVED lines=10> */
.L_x_144:
        /* <DEDUP_REMOVED lines=10> */
.L_x_146:
        /* <DEDUP_REMOVED lines=10> */
.L_x_148:
        /* <DEDUP_REMOVED lines=10> */
.L_x_150:
        /* <DEDUP_REMOVED lines=10> */
.L_x_152:
        /* <DEDUP_REMOVED lines=10> */
.L_x_154:
[----:B------:R-:W-:-:S04]  /*30f0*/  UIADD3 UR4, UPT, UPT, UR4, 0x1, URZ ;  /* 0x0000000104047890 */ /* 0x000fc8000fffe0ff */
[----:B------:R-:W-:-:S04]  /*3100*/  UISETP.NE.AND UP0, UPT, UR4, 0xa, UPT ;  /* 0x0000000a0400788c */ /* 0x000fc8000bf05270 */
[----:B------:R-:W-:Y:S02]  /*3110*/  USEL UR5, URZ, 0x1, UP0 ;  /* 0x00000001ff057887 */ /* 0x000fe40008000000 */
[----:B------:R-:W-:Y:S02]  /*3120*/  USEL UR4, UR4, URZ, UP0 ;  /* 0x000000ff04047287 */ /* 0x000fe40008000000 */
[----:B------:R-:W-:Y:S02]  /*3130*/  ULOP3.LUT UR5, UR6, UR5, URZ, 0x3c, !UPT ;  /* 0x0000000506057292 */ /* 0x000fe4000f8e3cff */
[----:B------:R-:W-:-:S04]  /*3140*/  ULEA UR4, UR4, UR25, 0x3 ;  /* 0x0000001904047291 */ /* 0x000fc8000f8e18ff */
[----:B------:R-:W-:Y:S02]  /*3150*/  IMAD.U32 R2, RZ, RZ, UR5 ;  /* 0x00000005ff027e24 */ /* 0x000fe4000f8e00ff */
[----:B-1----:R-:W-:-:S03]  /*3160*/  MOV R0, UR4 ;  /* 0x0000000400007c02 */ /* 0x002fc60008000f00 */
[----:B------:R-:W-:-:S07]  /*3170*/  SHF.L.U32 R3, R2, 0x1f, RZ ;  /* 0x0000001f02037819 */ /* 0x000fce00000006ff */
.L_x_50:
[----:B-1----:R1:W2:Y:S02]  /*3180*/  SYNCS.PHASECHK.TRANS64.TRYWAIT P0, [R0+URZ], R3 ;  /* 0x00000003000075a7 */ /* 0x0022a400080011ff */
[----:B--2---:R-:W-:Y:S05]  /*3190*/  @!P0 NANOSLEEP.SYNCS 0x989680 ;  /* 0x009896800000895d */ /* 0x004fea0003900000 */
[----:B------:R-:W2:Y:S02]  /*31a0*/  @!P0 SYNCS.PHASECHK.TRANS64 P0, [R0+URZ], R3 ;  /* 0x00000003000085a7 */ /* 0x000ea400080010ff */
[----:B--2---:R-:W-:Y:S05]  /*31b0*/  @P0 EXIT ;  /* 0x000000000000094d */ /* 0x004fea0003800000 */
[----:B------:R-:W-:Y:S05]  /*31c0*/  BRA `(.L_x_50) ;  /* 0xfffffffc00ec7947 */ /* 0x000fea000383ffff */
.L_x_22:
[----:B------:R-:W2:Y:S02]  /*31d0*/  S2UR UR4, SR_CgaCtaId ;  /* 0x00000000000479c3 */ /* 0x000ea40000008800 */
[----:B--2---:R-:W-:-:S04]  /*31e0*/  UISETP.NE.AND UP0, UPT, UR4, URZ, UPT ;  /* 0x000000ff0400728c */ /* 0x004fc8000bf05270 */
[----:B------:R-:W-:-:S09]  /*31f0*/  UISETP.NE.OR UP0, UPT, UR18, 0x1, UP0 ;  /* 0x000000011200788c */ /* 0x000fd20008705670 */
[----:B------:R-:W-:Y:S05]  /*3200*/  BRA.U UP0, `(.L_x_51) ;  /* 0x0000000100b47547 */ /* 0x000fea000b800000 */
[----:B------:R-:W2:Y:S01]  /*3210*/  S2UR UR5, SR_CgaCtaId ;  /* 0x00000000000579c3 */ /* 0x000ea20000008800 */
[----:B------:R-:W-:Y:S01]  /*3220*/  UMOV UR4, 0x400 ;  /* 0x0000040000047882 */ /* 0x000fe20000000000 */
[----:B------:R-:W-:Y:S01]  /*3230*/  HFMA2 R2, -RZ, RZ, 0, 5.9604644775390625e-08 ;  /* 0x00000001ff027431 */ /* 0x000fe200000001ff */
[----:B------:R-:W-:Y:S01]  /*3240*/  ISETP.GE.U32.AND P0, PT, R3, 0x2, PT ;  /* 0x000000020300780c */ /* 0x000fe20003f06070 */
[----:B------:R-:W-:Y:S01]  /*3250*/  IMAD.MOV.U32 R8, RZ, RZ, RZ ;  /* 0x000000ffff087224 */ /* 0x000fe200078e00ff */
[----:B--2---:R-:W-:-:S04]  /*3260*/  ULEA UR4, UR5, UR4, 0x18 ;  /* 0x0000000405047291 */ /* 0x004fc8000f8ec0ff */
[----:B------:R-:W-:Y:S02]  /*3270*/  UIADD3 UR5, UPT, UPT, UR4, 0xe8, URZ ;  /* 0x000000e804057890 */ /* 0x000fe4000fffe0ff */
[----:B------:R-:W-:Y:S02]  /*3280*/  UIADD3 UR8, UPT, UPT, UR4, 0xe0, URZ ;  /* 0x000000e004087890 */ /* 0x000fe4000fffe0ff */
[----:B------:R-:W-:-:S12]  /*3290*/  UPRMT UR5, URZ, 0x654, UR5 ;  /* 0x00000654ff057896 */ /* 0x000fd80008000005 */
.L_x_54:
[----:B------:R-:W-:Y:S01]  /*32a0*/  SHF.L.U32 R7, R2, 0x1f, RZ ;  /* 0x0000001f02077819 */ /* 0x000fe200000006ff */
[----:B------:R-:W-:Y:S02]  /*32b0*/  IMAD.U32 R4, RZ, RZ, UR8 ;  /* 0x00000008ff047e24 */ /* 0x000fe4000f8e00ff */
[----:B------:R-:W-:Y:S01]  /*32c0*/  @!P0 IMAD.MOV.U32 R5, RZ, RZ, 0x10 ;  /* 0x00000010ff058424 */ /* 0x000fe200078e00ff */
[----:B------:R-:W2:Y:S02]  /*32d0*/  SYNCS.PHASECHK.TRANS64.TRYWAIT P1, [UR4+0xe8], R7 ;  /* 0x0000e807ff0075a7 */ /* 0x000ea40008021104 */
[----:B------:R-:W-:-:S04]  /*32e0*/  PRMT R9, R3, 0x654, R4 ;  /* 0x0000065403097816 */ /* 0x000fc80000000004 */
[----:B------:R-:W-:Y:S01]  /*32f0*/  SEL R0, R9, R0, !P0 ;  /* 0x0000000009007207 */ /* 0x000fe20004000000 */
[----:B--2---:R-:W-:Y:S06]  /*3300*/  @!P1 BRA `(.L_x_52) ;  /* 0x0000005800849947 */ /* 0x004fec0003800000 */
.L_x_156:
[----:B------:R-:W-:Y:S01]  /*3310*/  UIADD3 UR6, UPT, UPT, UR4, 0x120, URZ ;  /* 0x0000012004067890 */ /* 0x000fe2000fffe0ff */
[----:B------:R3:W-:Y:S01]  /*3320*/  @!P0 SYNCS.ARRIVE.TRANS64.RED RZ, [R0+URZ], R5 ;  /* 0x0000000500ff89a7 */ /* 0x0007e200080004ff */
[----:B------:R-:W-:Y:S01]  /*3330*/  UIADD3 UR7, UPT, UPT, UR4, 0xe0, URZ ;  /* 0x000000e004077890 */ /* 0x000fe2000fffe0ff */
[----:B------:R-:W-:-:S08]  /*3340*/  LOP3.LUT R2, R2, 0x1, RZ, 0x3c, !PT ;  /* 0x0000000102027812 */ /* 0x000fd000078e3cff */
[----:B------:R-:W-:Y:S06]  /*3350*/  UGETNEXTWORKID.BROADCAST [UR6], [UR7] ;  /* 0x00000000060073ca */ /* 0x000fec0008000100 */
[----:B---3--:R-:W-:-:S04]  /*3360*/  SHF.L.U32 R5, R8, 0x1f, RZ ;  /* 0x0000001f08057819 */ /* 0x008fc800000006ff */
[----:B------:R-:W3:Y:S02]  /*3370*/  SYNCS.PHASECHK.TRANS64.TRYWAIT P1, [UR4+0xe0], R5 ;  /* 0x0000e005ff0075a7 */ /* 0x000ee40008021104 */
[----:B---3--:R-:W-:Y:S05]  /*3380*/  @!P1 BRA `(.L_x_53) ;  /* 0x00000058007c9947 */ /* 0x008fea0003800000 */
.L_x_158:
[----:B--2---:R-:W2:Y:S01]  /*3390*/  LDS.128 R4, [UR4+0x120] ;  /* 0x00012004ff047984 */ /* 0x004ea20008000c00 */
[----:B------:R-:W-:Y:S01]  /*33a0*/  LOP3.LUT R8, R8, 0x1, RZ, 0x3c, !PT ;  /* 0x0000000108087812 */ /* 0x000fe200078e3cff */
[----:B------:R-:W-:Y:S01]  /*33b0*/  @!PT LDS RZ, [RZ] ;  /* 0x00000000fffff984 */ /* 0x000fe20000000800 */
[----:B------:R-:W-:Y:S01]  /*33c0*/  @!PT LDS RZ, [RZ] ;  /* 0x00000000fffff984 */ /* 0x000fe20000000800 */
[----:B------:R-:W-:Y:S01]  /*33d0*/  @!PT LDS RZ, [RZ] ;  /* 0x00000000fffff984 */ /* 0x000fe20000000800 */
[----:B------:R-:W-:Y:S01]  /*33e0*/  @!PT LDS RZ, [RZ] ;  /* 0x00000000fffff984 */ /* 0x000fe20000000800 */
[----:B------:R3:W-:Y:S06]  /*33f0*/  MEMBAR.ALL.CTA ;  /* 0x0000000000007992 */ /* 0x0007ec0000008000 */
[----:B---3--:R-:W3:Y:S02]  /*3400*/  FENCE.VIEW.ASYNC.S ;  /* 0x00000000000073c6 */ /* 0x008ee40000000000 */
[----:B---3--:R-:W-:Y:S01]  /*3410*/  SYNCS.ARRIVE.TRANS64.RED.A1T0 RZ, [UR5], RZ ;  /* 0x000000ffffff79a7 */ /* 0x008fe20008100405 */
[----:B--2---:R-:W-:-:S13]  /*3420*/  LOP3.LUT P1, RZ, R6, 0x1, RZ, 0xc0, !PT ;  /* 0x0000000106ff7812 */ /* 0x004fda000782c0ff */
[----:B------:R-:W-:Y:S05]  /*3430*/  @P1 BRA `(.L_x_54) ;  /* 0xfffffffc00981947 */ /* 0x000fea000383ffff */
[----:B------:R-:W-:-:S04]  /*3440*/  SHF.L.U32 R0, R2, 0x1f, RZ ;  /* 0x0000001f02007819 */ /* 0x000fc800000006ff */
[----:B------:R-:W2:Y:S02]  /*3450*/  SYNCS.PHASECHK.TRANS64 P0, [UR4+0xe8], R0 ;  /* 0x0000e800ff0075a7 */ /* 0x000ea40008001004 */
[----:B-12---:R-:W-:Y:S05]  /*3460*/  @P0 EXIT ;  /* 0x000000000000094d */ /* 0x006fea0003800000 */
[----:B------:R-:W-:-:S07]  /*3470*/  MOV R0, UR4 ;  /* 0x0000000400007c02 */ /* 0x000fce0008000f00 */
.L_x_55:
[----:B-1----:R-:W-:-:S04]  /*3480*/  SHF.L.U32 R3, R2, 0x1f, RZ ;  /* 0x0000001f02037819 */ /* 0x002fc800000006ff */
[----:B------:R1:W2:Y:S03]  /*3490*/  SYNCS.PHASECHK.TRANS64.TRYWAIT P0, [R0+URZ+0xe8], R3 ;  /* 0x0000e803000075a7 */ /* 0x0002a600080011ff */
[----:B--2---:R-:W-:Y:S05]  /*34a0*/  @!P0 NANOSLEEP.SYNCS 0x989680 ;  /* 0x009896800000895d */ /* 0x004fea0003900000 */
[----:B------:R-:W2:Y:S02]  /*34b0*/  @!P0 SYNCS.PHASECHK.TRANS64 P0, [R0+URZ+0xe8], R3 ;  /* 0x0000e803000085a7 */ /* 0x000ea400080010ff */
[----:B--2---:R-:W-:Y:S05]  /*34c0*/  @P0 EXIT ;  /* 0x000000000000094d */ /* 0x004fea0003800000 */
[----:B------:R-:W-:Y:S05]  /*34d0*/  BRA `(.L_x_55) ;  /* 0xfffffffc00e87947 */ /* 0x000fea000383ffff */
.L_x_51:
[----:B------:R-:W-:Y:S05]  /*34e0*/  BRA.U UP4, `(.L_x_56) ;  /* 0x0000001104a07547 */ /* 0x000fea000b800000 */
[----:B------:R-:W2:Y:S01]  /*34f0*/  S2UR UR4, SR_CgaCtaId ;  /* 0x00000000000479c3 */ /* 0x000ea20000008800 */
[----:B------:R-:W-:Y:S01]  /*3500*/  UMOV UR5, 0x40 ;  /* 0x0000004000057882 */ /* 0x000fe20000000000 */
[----:B------:R-:W-:Y:S01]  /*3510*/  NOP ;  /* 0x0000000000007918 */ /* 0x000fe20000000000 */
[----:B------:R-:W-:Y:S01]  /*3520*/  UMOV UR6, 0x400 ;  /* 0x0000040000067882 */ /* 0x000fe20000000000 */
[----:B--2---:R-:W-:Y:S02]  /*3530*/  ULEA UR5, UR4, UR5, 0x18 ;  /* 0x0000000504057291 */ /* 0x004fe4000f8ec0ff */
[----:B------:R-:W-:-:S07]  /*3540*/  ULEA UR6, UR4, UR6, 0x18 ;  /* 0x0000000604067291 */ /* 0x000fce000f8ec0ff */
[----:B------:R-:W2:Y:S02]  /*3550*/  LDS.U8 R3, [UR5+0x1c] ;  /* 0x00001c05ff037984 */ /* 0x000ea40008000000 */
[----:B--2---:R-:W-:-:S13]  /*3560*/  ISETP.NE.AND P0, PT, R3, RZ, PT ;  /* 0x000000ff0300720c */ /* 0x004fda0003f05270 */
[----:B------:R-:W-:Y:S05]  /*3570*/  @P0 BRA `(.L_x_57) ;  /* 0x0000000400080947 */ /* 0x000fea0003800000 */
[----:B------:R-:W-:Y:S02]  /*3580*/  UISETP.NE.U32.AND UP1, UPT, UR38, 0x1, UPT ;  /* 0x000000012600788c */ /* 0x000fe4000bf25070 */
[----:B------:R-:W-:-:S07]  /*3590*/  UIADD3 UR7, UPT, UPT, UR5, 0x8, URZ ;  /* 0x0000000805077890 */ /* 0x000fce000fffe0ff */
[----:B------:R-:W-:Y:S05]  /*35a0*/  BRA.U !UP1, `(.L_x_58) ;  /* 0x00000001099c7547 */ /* 0x000fea000b800000 */
[----:B------:R-:W-:Y:S01]  /*35b0*/  ELECT P0, URZ, PT ;  /* 0x0000000000ff782f */ /* 0x000fe20003800000 */
[----:B------:R-:W-:-:S12]  /*35c0*/  BSSY B0, `(.L_x_58) ;  /* 0x0000025000007945 */ /* 0x000fd80003800000 */
[----:B------:R-:W-:Y:S05]  /*35d0*/  @!P0 BRA `(.L_x_59) ;  /* 0x00000000008c8947 */ /* 0x000fea0003800000 */
[----:B------:R-:W-:-:S05]  /*35e0*/  UMOV UR4, 0x10 ;  /* 0x0000001000047882 */ /* 0x000fca0000000000 */
[----:B------:R-:W-:Y:S04]  /*35f0*/  DEPBAR.LE SB2, 0x36 ;  /* 0x0000ad800000791a */ /* 0x000fe80000000000 */
[----:B------:R-:W2:Y:S02]  /*3600*/  UTCATOMSWS.2CTA.FIND_AND_SET.ALIGN UP0, UR4, UR4 ;  /* 0x00000004000475e3 */ /* 0x000ea40008200800 */
[----:B--2---:R-:W-:Y:S01]  /*3610*/  MOV R10, UR4 ;  /* 0x00000004000a7c02 */ /* 0x004fe20008000f00 */
[----:B------:R-:W-:Y:S06]  /*3620*/  BRA.U UP0, `(.L_x_60) ;  /* 0x0000000100187547 */ /* 0x000fec000b800000 */
.L_x_61:
[----:B------:R-:W-:Y:S05]  /*3630*/  NANOSLEEP 0x64 ;  /* 0x000000640000795d */ /* 0x000fea0003800000 */
[----:B------:R-:W-:-:S05]  /*3640*/  UMOV UR4, 0x10 ;  /* 0x0000001000047882 */ /* 0x000fca0000000000 */
[----:B------:R-:W-:Y:S04]  /*3650*/  DEPBAR.LE SB2, 0x36 ;  /* 0x0000ad800000791a */ /* 0x000fe80000000000 */
[----:B------:R-:W2:Y:S02]  /*3660*/  UTCATOMSWS.2CTA.FIND_AND_SET.ALIGN UP0, UR4, UR4 ;  /* 0x00000004000475e3 */ /* 0x000ea40008200800 */
[----:B--2---:R-:W-:Y:S01]  /*3670*/  MOV R10, UR4 ;  /* 0x00000004000a7c02 */ /* 0x004fe20008000f00 */
[----:B------:R-:W-:Y:S05]  /*3680*/  BRA.U !UP0, `(.L_x_61) ;  /* 0xfffffffd08e87547 */ /* 0x000fea000b83ffff */
.L_x_60:
[----:B------:R-:W2:Y:S01]  /*3690*/  LDS R6, [UR5+0x10] ;  /* 0x00001005ff067984 */ /* 0x000ea20008000800 */
[----:B------:R-:W-:Y:S01]  /*36a0*/  IMAD.U32 R3, RZ, RZ, UR6 ;  /* 0x00000006ff037e24 */ /* 0x000fe2000f8e00ff */
[----:B------:R-:W-:-:S03]  /*36b0*/  MOV R4, UR37 ;  /* 0x0000002500047c02 */ /* 0x000fc60008000f00 */
[----:B------:R-:W-:Y:S01]  /*36c0*/  VIADD R3, R3, 0x130 ;  /* 0x0000013003037836 */ /* 0x000fe20000000000 */
[----:B--2---:R-:W-:-:S04]  /*36d0*/  SHF.L.U32 R6, R6, 0x1f, RZ ;  /* 0x0000001f06067819 */ /* 0x004fc800000006ff */
[----:B------:R-:W2:Y:S02]  /*36e0*/  SYNCS.PHASECHK.TRANS64.TRYWAIT P0, [UR5+0x8], R6 ;  /* 0x00000806ff0075a7 */ /* 0x000ea40008001105 */
[----:B--2---:R-:W-:Y:S05]  /*36f0*/  @P0 BRA `(.L_x_62) ;  /* 0x0000000000080947 */ /* 0x004fea0003800000 */
[----:B------:R-:W2:Y:S02]  /*3700*/  SYNCS.PHASECHK.TRANS64.TRYWAIT P0, [UR5+0x8], R6 ;  /* 0x00000806ff0075a7 */ /* 0x000ea40008001105 */
[----:B--2---:R-:W-:Y:S05]  /*3710*/  @!P0 BRA `(.L_x_63) ;  /* 0x0000005400b08947 */ /* 0x004fea0003800000 */
.L_x_62:
[----:B------:R-:W-:Y:S01]  /*3720*/  PRMT R4, R4, 0x654, R3 ;  /* 0x0000065404047816 */ /* 0x000fe20000000003 */
[----:B------:R-:W-:Y:S01]  /*3730*/  HFMA2 R3, -RZ, RZ, 0, 5.9604644775390625e-08 ;  /* 0x00000001ff037431 */ /* 0x000fe200000001ff */
[----:B------:R-:W-:Y:S01]  /*3740*/  UPRMT UR4, UR37, 0x654, UR7 ;  /* 0x0000065425047896 */ /* 0x000fe20008000007 */
[----:B------:R-:W-:Y:S02]  /*3750*/  IMAD.MOV.U32 R7, RZ, RZ, 0xffff ;  /* 0x0000ffffff077424 */ /* 0x000fe400078e00ff */
[----:B--2---:R-:W-:Y:S02]  /*3760*/  IMAD.MOV.U32 R6, RZ, RZ, 0x4 ;  /* 0x00000004ff067424 */ /* 0x004fe400078e00ff */
[----:B------:R-:W-:Y:S01]  /*3770*/  IMAD.SHL.U32 R9, R10, 0x20, RZ ;  /* 0x000000200a097824 */ /* 0x000fe200078e00ff */
[----:B------:R-:W-:Y:S02]  /*3780*/  MOV R5, UR4 ;  /* 0x0000000400057c02 */ /* 0x000fe40008000f00 */
[-C--:B------:R-:W-:Y:S01]  /*3790*/  SHF.L.U32 R8, R7, R10.reuse, RZ ;  /* 0x0000000a07087219 */ /* 0x080fe200000006ff */
[----:B------:R2:W-:Y:S01]  /*37a0*/  SYNCS.ARRIVE.TRANS64.RED RZ, [UR4], R6 ;  /* 0x00000006ffff79a7 */ /* 0x0005e20008000404 */
[----:B------:R-:W-:Y:S01]  /*37b0*/  SHF.L.U32 R7, R3, R10, RZ ;  /* 0x0000000a03077219 */ /* 0x000fe200000006ff */
[----:B------:R2:W-:Y:S04]  /*37c0*/  STS [UR6+0x130], R9 ;  /* 0x00013009ff007988 */ /* 0x0005e80008000806 */
[----:B------:R2:W-:Y:S04]  /*37d0*/  STAS [R4.64], R10 ;  /* 0x0000000a04007dbd */ /* 0x0005e8000c0008ff */
[----:B------:R2:W-:Y:S04]  /*37e0*/  ATOMS.OR RZ, [UR5+0x14], R8 ;  /* 0x00001408ffff798c */ /* 0x0005e8000b000005 */
[----:B------:R2:W-:Y:S04]  /*37f0*/  ATOMS.OR RZ, [UR5+0x18], R7 ;  /* 0x00001807ffff798c */ /* 0x0005e8000b000005 */
[----:B------:R2:W-:Y:S02]  /*3800*/  ATOMS.XOR RZ, [UR5+0x10], R3 ;  /* 0x00001003ffff798c */ /* 0x0005e4000b800005 */
.L_x_59:
[----:B-1----:R-:W-:Y:S05]  /*3810*/  BSYNC B0 ;  /* 0x0000000000007941 */ /* 0x002fea0003800000 */
.L_x_58:
[----:B------:R-:W-:Y:S05]  /*3820*/  BRA.U UP1, `(.L_x_64) ;  /* 0x00000001016c7547 */ /* 0x000fea000b800000 */
[----:B------:R-:W-:-:S03]  /*3830*/  UMOV UR4, 0xffffffff ;  /* 0xffffffff00047882 */ /* 0x000fc60000000000 */
[----:B------:R-:W-:Y:S05]  /*3840*/  BRA.DIV UR4, `(.L_x_65) ;  /* 0x00000056047c7947 */ /* 0x000fea000b800000 */
[----:B------:R-:W-:-:S13]  /*3850*/  ELECT P6, URZ, PT ;  /* 0x0000000000ff782f */ /* 0x000fda00038c0000 */
.L_x_161:
[----:B------:R-:W-:Y:S05]  /*3860*/  @!P6 BRA `(.L_x_64) ;  /* 0x00000000005ce947 */ /* 0x000fea0003800000 */
[----:B--2---:R-:W2:Y:S02]  /*3870*/  LDS R4, [UR5+0x10] ;  /* 0x00001005ff047984 */ /* 0x004ea40008000800 */
[----:B--2---:R-:W-:-:S04]  /*3880*/  SHF.L.U32 R4, R4, 0x1f, RZ ;  /* 0x0000001f04047819 */ /* 0x004fc800000006ff */
[----:B------:R-:W2:Y:S02]  /*3890*/  SYNCS.PHASECHK.TRANS64.TRYWAIT P0, [UR5+0x8], R4 ;  /* 0x00000804ff0075a7 */ /* 0x000ea40008001105 */
[----:B--2---:R-:W-:Y:S05]  /*38a0*/  @P0 BRA `(.L_x_66) ;  /* 0x0000000000080947 */ /* 0x004fea0003800000 */
[----:B------:R-:W2:Y:S02]  /*38b0*/  SYNCS.PHASECHK.TRANS64.TRYWAIT P0, [UR5+0x8], R4 ;  /* 0x00000804ff0075a7 */ /* 0x000ea40008001105 */
[----:B--2---:R-:W-:Y:S05]  /*38c0*/  @!P0 BRA `(.L_x_67) ;  /* 0x00000054007c8947 */ /* 0x004fea0003800000 */
.L_x_66:
[----:B------:R-:W3:Y:S01]  /*38d0*/  LDS R6, [UR6+0x130] ;  /* 0x00013006ff067984 */ /* 0x000ee20008000800 */
[----:B--2---:R-:W-:Y:S02]  /*38e0*/  HFMA2 R3, -RZ, RZ, 0, 5.9604644775390625e-08 ;  /* 0x00000001ff037431 */ /* 0x004fe400000001ff */
[----:B------:R-:W-:Y:S01]  /*38f0*/  IMAD.MOV.U32 R4, RZ, RZ, 0xffff ;  /* 0x0000ffffff047424 */ /* 0x000fe200078e00ff */
[----:B------:R-:W-:Y:S01]  /*3900*/  UPRMT UR4, UR37, 0x654, UR7 ;  /* 0x0000065425047896 */ /* 0x000fe20008000007 */
[----:B---3--:R-:W-:-:S03]  /*3910*/  IMAD.SHL.U32 R5, R6, 0x20, RZ ;  /* 0x0000002006057824 */ /* 0x008fc600078e00ff */
[-C--:B------:R-:W-:Y:S02]  /*3920*/  SHF.L.U32 R4, R4, R6.reuse, RZ ;  /* 0x0000000604047219 */ /* 0x080fe400000006ff */
[----:B------:R-:W-:Y:S01]  /*3930*/  SHF.L.U32 R6, R3, R6, RZ ;  /* 0x0000000603067219 */ /* 0x000fe200000006ff */
[----:B------:R3:W-:Y:S04]  /*3940*/  STS [UR6+0x130], R5 ;  /* 0x00013005ff007988 */ /* 0x0007e80008000806 */
[----:B------:R3:W-:Y:S04]  /*3950*/  ATOMS.OR RZ, [UR5+0x14], R4 ;  /* 0x00001404ffff798c */ /* 0x0007e8000b000005 */
[----:B------:R3:W-:Y:S01]  /*3960*/  ATOMS.OR RZ, [UR5+0x18], R6 ;  /* 0x00001806ffff798c */ /* 0x0007e2000b000005 */
[----:B------:R-:W-:Y:S03]  /*3970*/  SYNCS.ARRIVE.TRANS64.RED.A1T0 RZ, [UR4], RZ ;  /* 0x000000ffffff79a7 */ /* 0x000fe60008100404 */
[----:B------:R3:W-:Y:S01]  /*3980*/  ATOMS.XOR RZ, [UR5+0x10], R3 ;  /* 0x00001003ffff798c */ /* 0x0007e2000b800005 */
[----:B------:R-:W-:Y:S05]  /*3990*/  BRA `(.L_x_64) ;  /* 0x0000000000107947 */ /* 0x000fea0003800000 */
.L_x_57:
[----:B------:R-:W-:Y:S02]  /*39a0*/  MOV R3, 0xffffffff ;  /* 0xffffffff00037802 */ /* 0x000fe40000000f00 */
[----:B------:R-:W-:-:S03]  /*39b0*/  MOV R4, 0x39e0 ;  /* 0x000039e000047802 */ /* 0x000fc60000000f00 */
[----:B------:R2:W-:Y:S04]  /*39c0*/  STS [UR6+0x130], R3 ;  /* 0x00013003ff007988 */ /* 0x0005e80008000806 */
[----:B-12--5:R-:W-:Y:S05]  /*39d0*/  CALL.REL.NOINC `($__internal_1_$__cuda_sm10x_tcgen05_guardrail_trap_phase_invalid_during_alloc) ;  /* 0x0000005800b87944 */ /* 0x026fea0003c00000 */
.L_x_64:
[----:B------:R-:W-:Y:S05]  /*39e0*/  WARPSYNC.ALL ;  /* 0x0000000000007948 */ /* 0x000fea0003800000 */
[----:B------:R-:W4:Y:S01]  /*39f0*/  S2UR UR20, SR_CgaCtaId ;  /* 0x00000000001479c3 */ /* 0x000f220000008800 */
[----:B------:R-:W-:Y:S01]  /*3a00*/  UMOV UR4, 0x400 ;  /* 0x0000040000047882 */ /* 0x000fe20000000000 */
[----:B------:R-:W-:-:S06]  /*3a10*/  NOP ;  /* 0x0000000000007918 */ /* 0x000fcc0000000000 */
[----:B------:R-:W-:Y:S06]  /*3a20*/  BAR.ARV 0x6, 0xa0 ;  /* 0x0182800000007b1d */ /* 0x000fec0000002000 */
[----:B------:R-:W1:Y:S01]  /*3a30*/  LDCU.64 UR6, c[0x0][0x388] ;  /* 0x00007100ff0677ac */ /* 0x000e620008000a00 */
[----:B------:R-:W-:Y:S01]  /*3a40*/  LOP3.LUT R2, R2, 0xffff, RZ, 0xc0, !PT ;  /* 0x0000ffff02027812 */ /* 0x000fe200078ec0ff */
[----:B--2---:R-:W-:Y:S01]  /*3a50*/  IMAD.MOV.U32 R8, RZ, RZ, 0x1 ;  /* 0x00000001ff087424 */ /* 0x004fe200078e00ff */
[----:B------:R-:W-:Y:S01]  /*3a60*/  LOP3.LUT R0, R0, 0xffff, RZ, 0xc0, !PT ;  /* 0x0000ffff00007812 */ /* 0x000fe200078ec0ff */
[----:B------:R-:W-:Y:S01]  /*3a70*/  UMOV UR24, URZ ;  /* 0x000000ff00187c82 */ /* 0x000fe20008000000 */
[----:B------:R-:W-:Y:S01]  /*3a80*/  R2UR UR21, R2 ;  /* 0x00000000021572ca */ /* 0x000fe200000e0000 */
[----:B------:R-:W-:Y:S01]  /*3a90*/  IMAD.MOV.U32 R2, RZ, RZ, RZ ;  /* 0x000000ffff027224 */ /* 0x000fe200078e00ff */
[----:B------:R-:W-:Y:S01]  /*3aa0*/  R2UR UR35, R0 ;  /* 0x00000000002372ca */ /* 0x000fe200000e0000 */
[----:B------:R-:W-:Y:S01]  /*3ab0*/  IMAD.MOV.U32 R0, RZ, RZ, RZ ;  /* 0x000000ffff007224 */ /* 0x000fe200078e00ff */
[----:B------:R-:W-:Y:S01]  /*3ac0*/  UMOV UR19, URZ ;  /* 0x000000ff00137c82 */ /* 0x000fe20008000000 */
[----:B----4-:R-:W-:-:S02]  /*3ad0*/  ULEA UR20, UR20, UR4, 0x18 ;  /* 0x0000000414147291 */ /* 0x010fc4000f8ec0ff */
[----:B------:R-:W-:Y:S02]  /*3ae0*/  UISETP.NE.AND UP3, UPT, UR38, URZ, UPT ;  /* 0x000000ff2600728c */ /* 0x000fe4000bf65270 */
[----:B------:R-:W-:Y:S01]  /*3af0*/  UIADD3 UR34, UPT, UPT, UR20, 0xe8, URZ ;  /* 0x000000e814227890 */ /* 0x000fe2000fffe0ff */
[----:B------:R-:W-:Y:S01]  /*3b00*/  UMOV UR32, 0x0 ;  /* 0x0000000000207882 */ /* 0x000fe20000000000 */
[----:B------:R-:W-:Y:S01]  /*3b10*/  UMOV UR33, 0x10110490 ;  /* 0x1011049000217882 */ /* 0x000fe20000000000 */
[----:B-1----:R-:W-:Y:S02]  /*3b20*/  UIADD3 UR4, UPT, UPT, UR6, 0x3f, URZ ;  /* 0x0000003f06047890 */ /* 0x002fe4000fffe0ff */
[----:B---3--:R-:W1:Y:S01]  /*3b30*/  LDS R3, [UR20+0x130] ;  /* 0x00013014ff037984 */ /* 0x008e620008000800 */
[----:B------:R-:W2:Y:S01]  /*3b40*/  LDCU UR6, c[0x0][0x390] ;  /* 0x00007200ff0677ac */ /* 0x000ea20008000800 */
[----:B------:R-:W-:Y:S02]  /*3b50*/  USHF.R.S32.HI UR5, URZ, 0x1f, UR4 ;  /* 0x0000001fff057899 */ /* 0x000fe40008011404 */
[----:B------:R-:W-:-:S02]  /*3b60*/  UPRMT UR34, URZ, 0x654, UR34 ;  /* 0x00000654ff227896 */ /* 0x000fc40008000022 */
[----:B------:R-:W-:Y:S02]  /*3b70*/  ULEA.HI UR4, UR5, UR4, URZ, 0x6 ;  /* 0x0000000405047291 */ /* 0x000fe4000f8f30ff */
[----:B------:R-:W-:Y:S02]  /*3b80*/  UIADD3 UR5, UPT, UPT, UR20, 0x6400, URZ ;  /* 0x0000640014057890 */ /* 0x000fe4000fffe0ff */
[----:B------:R-:W-:Y:S02]  /*3b90*/  USHF.R.S32.HI UR4, URZ, 0x6, UR4 ;  /* 0x00000006ff047899 */ /* 0x000fe40008011404 */
[----:B------:R-:W-:Y:S02]  /*3ba0*/  USHF.R.U32.HI UR5, URZ, 0x4, UR5 ;  /* 0x00000004ff057899 */ /* 0x000fe40008011605 */
[----:B------:R-:W-:Y:S02]  /*3bb0*/  UIMAD UR7, UR4, UR7, URZ ;  /* 0x00000007040772a4 */ /* 0x000fe4000f8e02ff */
[----:B------:R-:W-:-:S02]  /*3bc0*/  UIADD3 UR4, UPT, UPT, UR20, 0x2e400, URZ ;  /* 0x0002e40014047890 */ /* 0x000fc4000fffe0ff */
[----:B------:R-:W-:Y:S02]  /*3bd0*/  ULOP3.LUT UR5, UR5, 0x3fff, URZ, 0xc0, !UPT ;  /* 0x00003fff05057892 */ /* 0x000fe4000f8ec0ff */
[----:B------:R-:W-:Y:S02]  /*3be0*/  USHF.R.U32.HI UR23, URZ, 0x4, UR4 ;  /* 0x00000004ff177899 */ /* 0x000fe40008011604 */
[----:B--2---:R-:W-:Y:S02]  /*3bf0*/  UIMAD UR4, UR7, UR6, URZ ;  /* 0x00000006070472a4 */ /* 0x004fe4000f8e02ff */
[----:B------:R-:W-:Y:S02]  /*3c00*/  ULOP3.LUT UR23, UR23, 0x3fff, URZ, 0xc0, !UPT ;  /* 0x00003fff17177892 */ /* 0x000fe4000f8ec0ff */
[----:B------:R-:W-:Y:S02]  /*3c10*/  ULOP3.LUT UR22, UR5, 0x10000, URZ, 0xfc, !UPT ;  /* 0x0001000005167892 */ /* 0x000fe4000f8efcff */
[----:B------:R-:W-:-:S02]  /*3c20*/  UIADD3 UR36, UPT, UPT, UR4, -0x1, URZ ;  /* 0xffffffff04247890 */ /* 0x000fc4000fffe0ff */
[----:B------:R-:W-:Y:S01]  /*3c30*/  UISETP.GE.AND UP4, UPT, UR4, 0x1, UPT ;  /* 0x000000010400788c */ /* 0x000fe2000bf86270 */
[----:B------:R-:W-:Y:S01]  /*3c40*/  UMOV UR30, 0x0 ;  /* 0x00000000001e7882 */ /* 0x000fe20000000000 */
[----:B------:R-:W-:Y:S01]  /*3c50*/  UMOV UR31, 0x10110490 ;  /* 0x10110490001f7882 */ /* 0x000fe20000000000 */
[----:B------:R-:W-:Y:S01]  /*3c60*/  UMOV UR28, 0x0 ;  /* 0x00000000001c7882 */ /* 0x000fe20000000000 */
[----:B------:R-:W-:Y:S01]  /*3c70*/  UMOV UR29, 0x10110490 ;  /* 0x10110490001d7882 */ /* 0x000fe20000000000 */
[----:B------:R-:W-:Y:S01]  /*3c80*/  UMOV UR26, 0x0 ;  /* 0x00000000001a7882 */ /* 0x000fe20000000000 */
[C---:B-1----:R-:W-:Y:S01]  /*3c90*/  VIADD R5, R3.reuse, 0x40 ;  /* 0x0000004003057836 */ /* 0x042fe20000000000 */
[----:B------:R-:W-:Y:S01]  /*3ca0*/  LOP3.LUT R4, R3, 0xffff, RZ, 0xc0, !PT ;  /* 0x0000ffff03047812 */ /* 0x000fe200078ec0ff */
[----:B------:R-:W-:-:S03]  /*3cb0*/  UMOV UR27, 0x10110490 ;  /* 0x10110490001b7882 */ /* 0x000fc60000000000 */
[----:B------:R-:W-:-:S05]  /*3cc0*/  LOP3.LUT R5, R5, 0xffff, RZ, 0xc0, !PT ;  /* 0x0000ffff05057812 */ /* 0x000fca00078ec0ff */
[----:B------:R1:W-:Y:S02]  /*3cd0*/  STL.64 [R1], R4 ;  /* 0x0000000401007387 */ /* 0x0003e40000100a00 */
.L_x_76:
[----:B-1----:R-:W-:-:S04]  /*3ce0*/  SHF.L.U32 R5, R2, 0x1f, RZ ;  /* 0x0000001f02057819 */ /* 0x002fc800000006ff */
[----:B------:R-:W1:Y:S02]  /*3cf0*/  SYNCS.PHASECHK.TRANS64.TRYWAIT P0, [UR20+0xe0], R5 ;  /* 0x0000e005ff0075a7 */ /* 0x000e640008001114 */
[----:B-1-34-:R-:W-:Y:S05]  /*3d00*/  @!P0 BRA `(.L_x_68) ;  /* 0x0000005000848947 */ /* 0x01afea0003800000 */
.L_x_163:
[----:B-1----:R-:W1:Y:S01]  /*3d10*/  LDS.128 R4, [UR20+0x120] ;  /* 0x00012014ff047984 */ /* 0x002e620008000c00 */
[----:B------:R-:W-:Y:S01]  /*3d20*/  ULEA UR25, UR24, UR20, 0x3 ;  /* 0x0000001418197291 */ /* 0x000fe2000f8e18ff */
[----:B------:R-:W-:Y:S01]  /*3d30*/  @!PT LDS RZ, [RZ] ;  /* 0x00000000fffff984 */ /* 0x000fe20000000800 */
[----:B------:R-:W-:Y:S01]  /*3d40*/  @!PT LDS RZ, [RZ] ;  /* 0x00000000fffff984 */ /* 0x000fe20000000800 */
[----:B------:R-:W-:Y:S01]  /*3d50*/  @!PT LDS RZ, [RZ] ;  /* 0x00000000fffff984 */ /* 0x000fe20000000800 */
[----:B------:R-:W-:Y:S01]  /*3d60*/  @!PT LDS RZ, [RZ] ;  /* 0x00000000fffff984 */ /* 0x000fe20000000800 */
[----:B------:R2:W-:Y:S06]  /*3d70*/  MEMBAR.ALL.CTA ;  /* 0x0000000000007992 */ /* 0x0005ec0000008000 */
[----:B--2---:R-:W2:Y:S02]  /*3d80*/  FENCE.VIEW.ASYNC.S ;  /* 0x00000000000073c6 */ /* 0x004ea40000000000 */
[----:B--2---:R-:W-:Y:S01]  /*3d90*/  SYNCS.ARRIVE.TRANS64.RED.A1T0 RZ, [UR34], RZ ;  /* 0x000000ffffff79a7 */ /* 0x004fe20008100422 */
[----:B-1----:R-:W-:Y:S01]  /*3da0*/  LOP3.LUT P3, RZ, R6, 0x1, RZ, 0xc0, !PT ;  /* 0x0000000106ff7812 */ /* 0x002fe2000786c0ff */
[----:B------:R-:W-:-:S12]  /*3db0*/  BRA.U UP3, `(.L_x_69) ;  /* 0x00000001030c7547 */ /* 0x000fd8000b800000 */
[----:B------:R-:W-:-:S04]  /*3dc0*/  SHF.L.U32 R5, R8, 0x1f, RZ ;  /* 0x0000001f08057819 */ /* 0x000fc800000006ff */
[----:B------:R-:W1:Y:S02]  /*3dd0*/  SYNCS.PHASECHK.TRANS64.TRYWAIT P0, [UR25+0x100], R5 ;  /* 0x00010005ff0075a7 */ /* 0x000e640008001119 */
[----:B-1----:R-:W-:Y:S05]  /*3de0*/  @!P0 BRA `(.L_x_70) ;  /* 0x0000005000648947 */ /* 0x002fea0003800000 */
.L_x_69:
[----:B------:R-:W-:Y:S05]  /*3df0*/  BRA.U UP3, `(.L_x_71) ;  /* 0x0000000503047547 */ /* 0x000fea000b800000 */
[----:B------:R-:W-:Y:S05]  /*3e00*/  BRA.U !UP4, `(.L_x_72) ;  /* 0x000000010cf47547 */ /* 0x000fea000b800000 */
[----:B------:R-:W-:Y:S01]  /*3e10*/  ULEA UR4, UR24, UR48, 0x2 ;  /* 0x0000003018047291 */ /* 0x000fe2000f8e10ff */
[----:B-1----:R-:W-:-:S08]  /*3e20*/  SHF.L.U32 R4, R0, 0x1f, RZ ;  /* 0x0000001f00047819 */ /* 0x002fd000000006ff */
[----:B------:R-:W5:Y:S01]  /*3e30*/  LDL R5, [UR4] ;  /* 0x00000004ff057983 */ /* 0x000f620008100800 */
[----:B------:R-:W-:Y:S02]  /*3e40*/  ULEA UR4, UR19, UR20, 0x3 ;  /* 0x0000001413047291 */ /* 0x000fe4000f8e18ff */
[----:B------:R-:W-:Y:S01]  /*3e50*/  UPLOP3.LUT UP2, UPT, UPT, UPT, UPT, 0x40, 0x4 ;  /* 0x000000000004789c */ /* 0x000fe20003f4e870 */
[----:B------:R-:W-:-:S06]  /*3e60*/  UMOV UR17, UR36 ;  /* 0x0000002400117c82 */ /* 0x000fcc0008000000 */
[----:B------:R1:W2:Y:S01]  /*3e70*/  SYNCS.PHASECHK.TRANS64.TRYWAIT P2, [UR4], R4 ;  /* 0x00000004ff0075a7 */ /* 0x0002a20008041104 */
[----:B------:R-:W-:-:S05]  /*3e80*/  UMOV UR4, UR19 ;  /* 0x0000001300047c82 */ /* 0x000fca0008000000 */
.L_x_75:
[----:B------:R-:W-:Y:S01]  /*3e90*/  ULEA UR18, UR4, UR20, 0x3 ;  /* 0x0000001404127291 */ /* 0x000fe2000f8e18ff */
[----:B--234-:R-:W-:Y:S11]  /*3ea0*/  @P2 BRA `(.L_x_73) ;  /* 0x00000000000c2947 */ /* 0x01cff60003800000 */
[----:B------:R-:W-:Y:S04]  /*3eb0*/  SHF.L.U32 R7, R0, 0x1f, RZ ;  /* 0x0000001f00077819 */ /* 0x000fe800000006ff */
[----:B------:R-:W2:Y:S02]  /*3ec0*/  SYNCS.PHASECHK.TRANS64.TRYWAIT P0, [UR18], R7 ;  /* 0x00000007ff0075a7 */ /* 0x000ea40008001112 */
[----:B--2---:R-:W-:Y:S05]  /*3ed0*/  @!P0 BRA `(.L_x_74) ;  /* 0x0000005000408947 */ /* 0x004fea0003800000 */
.L_x_73:
[----:B------:R-:W-:Y:S01]  /*3ee0*/  UISETP.NE.AND UP0, UPT, UR17, URZ, UPT ;  /* 0x000000ff1100728c */ /* 0x000fe2000bf05270 */
[----:B------:R-:W-:Y:S01]  /*3ef0*/  PLOP3.LUT P2, PT, PT, PT, PT, 0x80, 0x8 ;  /* 0x000000000008781c */ /* 0x000fe20003f4f070 */
[----:B------:R-:W-:Y:S02]  /*3f00*/  UIADD3 UR5, UPT, UPT, UR4, 0x1, URZ ;  /* 0x0000000104057890 */ /* 0x000fe4000fffe0ff */
[----:B------:R-:W-:Y:S02]  /*3f10*/  ULEA UR10, UR4, UR23, 0x8 ;  /* 0x00000017040a7291 */ /* 0x000fe4000f8e40ff */
[----:B------:R-:W-:Y:S01]  /*3f20*/  UISETP.NE.AND UP1, UPT, UR5, 0xa, UPT ;  /* 0x0000000a0500788c */ /* 0x000fe2000bf25270 */
[----:B------:R-:W-:Y:S01]  /*3f30*/  PLOP3.LUT P0, PT, PT, PT, UP0, 0x80, 0x8 ;  /* 0x000000000008781c */ /* 0x000fe20003f0f008 */
[----:B------:R-:W-:Y:S02]  /*3f40*/  ULEA UR14, UR4, UR22, 0xa ;  /* 0x00000016040e7291 */ /* 0x000fe4000f8e50ff */
[----:B------:R-:W-:Y:S02]  /*3f50*/  USEL UR6, URZ, 0x1, UP1 ;  /* 0x00000001ff067887 */ /* 0x000fe40008800000 */
[----:B------:R-:W-:Y:S01]  /*3f60*/  USEL UR19, UR5, URZ, UP1 ;  /* 0x000000ff05137287 */ /* 0x000fe20008800000 */
[----:B------:R-:W-:Y:S11]  /*3f70*/  ELECT P1, URZ, PT ;  /* 0x0000000000ff782f */ /* 0x000ff60003820000 */
[----:B------:R-:W-:Y:S02]  /*3f80*/  @!UPT UIADD3 URZ, UPT, UPT, URZ, URZ, URZ ;  /* 0x000000fffffff290 */ /* 0x000fe4000fffe0ff */
[C---:B-----5:R-:W-:Y:S01]  /*3f90*/  @P1 R2UR.BROADCAST UR4, R5.reuse ;  /* 0x00000000050412ca */ /* 0x060fe200008e0000 */
[----:B------:R-:W-:Y:S01]  /*3fa0*/  @UP0 ULEA UR5, UR19, UR20, 0x3 ;  /* 0x0000001413050291 */ /* 0x000fe2000f8e18ff */
[----:B------:R-:W-:Y:S01]  /*3fb0*/  LOP3.LUT R0, R0, UR6, RZ, 0x3c, !PT ;  /* 0x0000000600007c12 */ /* 0x000fe2000f8e3cff */
[----:B------:R-:W-:Y:S02]  /*3fc0*/  UIADD3 UR8, UPT, UPT, UR10, 0x40, URZ ;  /* 0x000000400a087890 */ /* 0x000fe4000fffe0ff */
[----:B------:R-:W-:Y:S01]  /*3fd0*/  UIADD3 UR6, UPT, UPT, UR14, 0x2, URZ ;  /* 0x000000020e067890 */ /* 0x000fe2000fffe0ff */
[----:B-1----:R-:W-:Y:S01]  /*3fe0*/  @P0 SHF.L.U32 R4, R0, 0x1f, RZ ;  /* 0x0000001f00040819 */ /* 0x002fe200000006ff */
[----:B------:R-:W-:Y:S01]  /*3ff0*/  UIADD3 UR12, UPT, UPT, UR10, 0x80, URZ ;  /* 0x000000800a0c7890 */ /* 0x000fe2000fffe0ff */
[----:B------:R-:W-:Y:S02]  /*4000*/  UMOV UR11, 0x80004020 ;  /* 0x80004020000b7882 */ /* 0x000fe40000000000 */
[----:B------:R3:W4:Y:S01]  /*4010*/  @P0 SYNCS.PHASECHK.TRANS64.TRYWAIT P2, [UR5], R4 ;  /* 0x00000004ff0005a7 */ /* 0x0007220008041105 */
[----:B------:R-:W-:Y:S11]  /*4020*/  ELECT P0, URZ, PT ;  /* 0x0000000000ff782f */ /* 0x000ff60003800000 */
[----:B------:R-:W-:Y:S02]  /*4030*/  @!UPT UIADD3 URZ, UPT, UPT, URZ, URZ, URZ ;  /* 0x000000fffffff290 */ /* 0x000fe4000fffe0ff */
[C---:B------:R-:W-:Y:S02]  /*4040*/  @P0 R2UR.BROADCAST UR16, R5.reuse ;  /* 0x00000000051002ca */ /* 0x040fe400008e0000 */
[----:B------:R-:W-:Y:S01]  /*4050*/  ELECT P0, URZ, PT ;  /* 0x0000000000ff782f */ /* 0x000fe20003800000 */
[----:B------:R-:W-:Y:S01]  /*4060*/  UMOV UR15, 0x40004040 ;  /* 0x40004040000f7882 */ /* 0x000fe20000000000 */
[----:B------:R-:W-:Y:S01]  /*4070*/  UMOV UR9, 0x80004020 ;  /* 0x8000402000097882 */ /* 0x000fe20000000000 */
[----:B------:R1:W-:Y:S01]  /*4080*/  UTCHMMA.2CTA gdesc[UR14], gdesc[UR10], tmem[UR4], tmem[UR32], idesc[UR33], UP2 ;  /* 0x00ff200a0e0075ea */ /* 0x0003e20009200004 */
[----:B------:R-:W-:Y:S01]  /*4090*/  UPLOP3.LUT UP2, UPT, UPT, UPT, UPT, 0x80, 0x8 ;  /* 0x000000000008789c */ /* 0x000fe20003f4f070 */
[----:B------:R-:W-:Y:S01]  /*40a0*/  UMOV UR7, 0x40004040 ;  /* 0x4000404000077882 */ /* 0x000fe20000000000 */
[----:B------:R-:W-:Y:S01]  /*40b0*/  UMOV UR13, 0x80004020 ;  /* 0x80004020000d7882 */ /* 0x000fe20000000000 */
[----:B------:R-:W-:Y:S04]  /*40c0*/  UMOV UR5, 0x40004040 ;  /* 0x4000404000057882 */ /* 0x000fe80000000000 */
[----:B------:R2:W-:Y:S01]  /*40d0*/  UTCHMMA.2CTA gdesc[UR6], gdesc[UR8], tmem[UR16], tmem[UR30], idesc[UR31], UPT ;  /* 0x00ff1e08060075ea */ /* 0x0005e2000ba00010 */
[----:B-1----:R-:W-:Y:S01]  /*40e0*/  UIADD3 UR4, UPT, UPT, UR14, 0x4, URZ ;  /* 0x000000040e047890 */ /* 0x002fe2000fffe0ff */
[C---:B------:R-:W-:Y:S02]  /*40f0*/  @P0 R2UR.BROADCAST UR15, R5.reuse ;  /* 0x00000000050f02ca */ /* 0x040fe400008e0000 */
[----:B------:R-:W-:Y:S01]  /*4100*/  ELECT P0, URZ, PT ;  /* 0x0000000000ff782f */ /* 0x000fe20003800000 */
[----:B------:R-:W-:Y:S02]  /*4110*/  UIADD3 UR10, UPT, UPT, UR10, 0xc0, URZ ;  /* 0x000000c00a0a7890 */ /* 0x000fe4000fffe0ff */
[----:B--2---:R-:W-:Y:S10]  /*4120*/  UIADD3 UR6, UPT, UPT, UR14, 0x6, URZ ;  /* 0x000000060e067890 */ /* 0x004ff4000fffe0ff */
[----:B------:R-:W-:Y:S01]  /*4130*/  @P0 R2UR.BROADCAST UR9, R5 ;  /* 0x00000000050902ca */ /* 0x000fe200008e0000 */
[----:B------:R-:W-:Y:S01]  /*4140*/  UIADD3 UR8, UPT, UPT, UR18, 0x50, URZ ;  /* 0x0000005012087890 */ /* 0x000fe2000fffe0ff */
[----:B------:R1:W-:Y:S11]  /*4150*/  UTCHMMA.2CTA gdesc[UR4], gdesc[UR12], tmem[UR15], tmem[UR28], idesc[UR29], UPT ;  /* 0x00ff1c0c040075ea */ /* 0x0003f6000ba0000f */
[----:B------:R3:W-:Y:S01]  /*4160*/  UTCHMMA.2CTA gdesc[UR6], gdesc[UR10], tmem[UR9], tmem[UR26], idesc[UR27], UPT ;  /* 0x00ff1a0a060075ea */ /* 0x0007e2000ba00009 */
[----:B------:R3:W-:Y:S01]  /*4170*/  UTCBAR.2CTA.MULTICAST [UR8], URZ, UR21 ;  /* 0x000000ff080073e9 */ /* 0x0007e20008200815 */
[----:B-1----:R-:W-:Y:S02]  /*4180*/  UIADD3 UR4, UPT, UPT, UR17, 0x1, URZ ;  /* 0x0000000111047890 */ /* 0x002fe4000fffe0ff */
[----:B------:R-:W-:Y:S02]  /*4190*/  UIADD3 UR5, UPT, UPT, UR17, -0x1, URZ ;  /* 0xffffffff11057890 */ /* 0x000fe4000fffe0ff */
[----:B------:R-:W-:Y:S03]  /*41a0*/  UISETP.GT.U32.AND UP0, UPT, UR4, 0x1, UPT ;  /* 0x000000010400788c */ /* 0x000fe6000bf04070 */
[----:B------:R-:W-:Y:S02]  /*41b0*/  UMOV UR4, UR19 ;  /* 0x0000001300047c82 */ /* 0x000fe40008000000 */
[----:B------:R-:W-:Y:S04]  /*41c0*/  UMOV UR17, UR5 ;  /* 0x0000000500117c82 */ /* 0x000fe80008000000 */
[----:B------:R-:W-:Y:S05]  /*41d0*/  BRA.U UP0, `(.L_x_75) ;  /* 0xfffffffd002c7547 */ /* 0x000fea000b83ffff */
.L_x_72:
[----:B------:R-:W-:-:S09]  /*41e0*/  UIADD3 UR4, UPT, UPT, UR25, 0xf0, URZ ;  /* 0x000000f019047890 */ /* 0x000fd2000fffe0ff */
[----:B------:R2:W-:Y:S01]  /*41f0*/  UTCBAR.2CTA.MULTICAST [UR4], URZ, UR35 ;  /* 0x000000ff040073e9 */ /* 0x0005e20008200823 */
[----:B------:R-:W-:Y:S02]  /*4200*/  NOP ;  /* 0x0000000000007918 */ /* 0x000fe40000000000 */
.L_x_71:
[----:B--2---:R-:W-:Y:S01]  /*4210*/  UIADD3 UR4, UPT, UPT, UR24, 0x1, URZ ;  /* 0x0000000118047890 */ /* 0x004fe2000fffe0ff */
[----:B------:R-:W-:-:S03]  /*4220*/  LOP3.LUT R2, R2, 0x1, RZ, 0x3c, !PT ;  /* 0x0000000102027812 */ /* 0x000fc600078e3cff */
[----:B------:R-:W-:-:S04]  /*4230*/  UISETP.NE.AND UP0, UPT, UR4, 0x2, UPT ;  /* 0x000000020400788c */ /* 0x000fc8000bf05270 */
[----:B------:R-:W-:Y:S02]  /*4240*/  USEL UR5, URZ, 0x1, UP0 ;  /* 0x00000001ff057887 */ /* 0x000fe40008000000 */
[----:B------:R-:W-:-:S04]  /*4250*/  USEL UR24, UR4, URZ, UP0 ;  /* 0x000000ff04187287 */ /* 0x000fc80008000000 */
[----:B------:R-:W-:Y:S01]  /*4260*/  LOP3.LUT R8, R8, UR5, RZ, 0x3c, !PT ;  /* 0x0000000508087c12 */ /* 0x000fe2000f8e3cff */
[----:B------:R-:W-:Y:S07]  /*4270*/  @P3 BRA `(.L_x_76) ;  /* 0xfffffff800983947 */ /* 0x000fee000383ffff */
[----:B---3--:R-:W2:Y:S01]  /*4280*/  S2UR UR8, SR_CgaCtaId ;  /* 0x00000000000879c3 */ /* 0x008ea20000008800 */
[----:B------:R-:W-:Y:S01]  /*4290*/  ELECT P0, URZ, PT ;  /* 0x0000000000ff782f */ /* 0x000fe20003800000 */
[----:B------:R-:W-:Y:S01]  /*42a0*/  HFMA2 R0, -RZ, RZ, 0, 5.9604644775390625e-08 ;  /* 0x00000001ff007431 */ /* 0x000fe200000001ff */
[----:B------:R-:W-:-:S05]  /*42b0*/  UMOV UR4, 0x40 ;  /* 0x0000004000047882 */ /* 0x000fca0000000000 */
[----:B------:R-:W-:Y:S01]  /*42c0*/  UVIRTCOUNT.DEALLOC.SMPOOL 0x80 ;  /* 0x000000800000784c */ /* 0x000fe20000000000 */
[----:B------:R-:W-:Y:S02]  /*42d0*/  UISETP.NE.AND UP0, UPT, UR38, URZ, UPT ;  /* 0x000000ff2600728c */ /* 0x000fe4000bf05270 */
[----:B--2---:R-:W-:-:S09]  /*42e0*/  ULEA UR8, UR8, UR4, 0x18 ;  /* 0x0000000408087291 */ /* 0x004fd2000f8ec0ff */
[----:B------:R2:W-:Y:S01]  /*42f0*/  @P0 STS.U8 [UR8+0x1c], R0 ;  /* 0x00001c00ff000988 */ /* 0x0005e20008000008 */
[----:B------:R-:W-:Y:S05]  /*4300*/  BRA.U UP0, `(.L_x_77) ;  /* 0x0000000100587547 */ /* 0x000fea000b800000 */
[----:B------:R-:W-:Y:S01]  /*4310*/  UIADD3 UR5, UPT, UPT, UR20, 0x100, URZ ;  /* 0x0000010014057890 */ /* 0x000fe2000fffe0ff */
[----:B-1----:R-:W-:-:S03]  /*4320*/  SHF.L.U32 R5, R8, 0x1f, RZ ;  /* 0x0000001f08057819 */ /* 0x002fc600000006ff */
[----:B------:R-:W-:-:S09]  /*4330*/  ULEA UR4, UR24, UR5, 0x3 ;  /* 0x0000000518047291 */ /* 0x000fd2000f8e18ff */
[----:B------:R-:W1:Y:S02]  /*4340*/  SYNCS.PHASECHK.TRANS64.TRYWAIT P0, [UR4], R5 ;  /* 0x00000005ff0075a7 */ /* 0x000e640008001104 */
[----:B-1----:R-:W-:Y:S05]  /*4350*/  @!P0 BRA `(.L_x_78) ;  /* 0x0000004c00388947 */ /* 0x002fea0003800000 */
.L_x_167:
[----:B------:R-:W-:-:S04]  /*4360*/  UIADD3 UR4, UPT, UPT, UR24, 0x1, URZ ;  /* 0x0000000118047890 */ /* 0x000fc8000fffe0ff */
[----:B------:R-:W-:-:S04]  /*4370*/  UISETP.NE.AND UP1, UPT, UR4, 0x2, UPT ;  /* 0x000000020400788c */ /* 0x000fc8000bf25270 */
[----:B------:R-:W-:Y:S02]  /*4380*/  USEL UR6, URZ, 0x1, UP1 ;  /* 0x00000001ff067887 */ /* 0x000fe40008800000 */
[----:B------:R-:W-:-:S04]  /*4390*/  USEL UR4, UR4, URZ, UP1 ;  /* 0x000000ff04047287 */ /* 0x000fc80008800000 */
[----:B------:R-:W-:Y:S01]  /*43a0*/  ULEA UR4, UR4, UR5, 0x3 ;  /* 0x0000000504047291 */ /* 0x000fe2000f8e18ff */
[----:B-1----:R-:W-:-:S04]  /*43b0*/  LOP3.LUT R5, R8, UR6, RZ, 0x3c, !PT ;  /* 0x0000000608057c12 */ /* 0x002fc8000f8e3cff */
[----:B------:R-:W-:Y:S01]  /*43c0*/  SHF.L.U32 R5, R5, 0x1f, RZ ;  /* 0x0000001f05057819 */ /* 0x000fe200000006ff */
[----:B--2---:R-:W-:-:S04]  /*43d0*/  IMAD.U32 R0, RZ, RZ, UR4 ;  /* 0x00000004ff007e24 */ /* 0x004fc8000f8e00ff */
[----:B------:R1:W2:Y:S03]  /*43e0*/  SYNCS.PHASECHK.TRANS64.TRYWAIT P0, [R0+URZ], R5 ;  /* 0x00000005000075a7 */ /* 0x0002a600080011ff */
[----:B--2---:R-:W-:Y:S05]  /*43f0*/  @!P0 NANOSLEEP.SYNCS 0x989680 ;  /* 0x009896800000895d */ /* 0x004fea0003900000 */
[----:B------:R-:W2:Y:S02]  /*4400*/  @!P0 SYNCS.PHASECHK.TRANS64 P0, [R0+URZ], R5 ;  /* 0x00000005000085a7 */ /* 0x000ea400080010ff */
[----:B--2---:R-:W-:Y:S05]  /*4410*/  @P0 BRA `(.L_x_79) ;  /* 0x0000000000200947 */ /* 0x004fea0003800000 */
.L_x_80:
[----:B--2---:R2:W3:Y:S02]  /*4420*/  SYNCS.PHASECHK.TRANS64.TRYWAIT P0, [R0+URZ], R5 ;  /* 0x00000005000075a7 */ /* 0x0044e400080011ff */
[----:B---3--:R-:W-:Y:S05]  /*4430*/  @!P0 NANOSLEEP.SYNCS 0x989680 ;  /* 0x009896800000895d */ /* 0x008fea0003900000 */
[----:B------:R-:W3:Y:S02]  /*4440*/  @!P0 SYNCS.PHASECHK.TRANS64 P0, [R0+URZ], R5 ;  /* 0x00000005000085a7 */ /* 0x000ee400080010ff */
[----:B---3--:R-:W-:Y:S05]  /*4450*/  @!P0 BRA `(.L_x_80) ;  /* 0xfffffffc00f08947 */ /* 0x008fea000383ffff */
[----:B------:R-:W-:Y:S05]  /*4460*/  BRA `(.L_x_79) ;  /* 0x00000000000c7947 */ /* 0x000fea0003800000 */
.L_x_77:
[----:B------:R-:W-:-:S04]  /*4470*/  UIADD3 UR4, UPT, UPT, UR20, 0x110, URZ ;  /* 0x0000011014047890 */ /* 0x000fc8000fffe0ff */
[----:B------:R-:W-:-:S09]  /*4480*/  UPRMT UR4, UR37, 0x654, UR4 ;  /* 0x0000065425047896 */ /* 0x000fd20008000004 */
[----:B------:R-:W-:Y:S03]  /*4490*/  SYNCS.ARRIVE.TRANS64.RED.A1T0 RZ, [UR4], RZ ;  /* 0x000000ffffff79a7 */ /* 0x000fe60008100404 */
.L_x_79:
[----:B-12---:R-:W-:Y:S01]  /*44a0*/  SHF.L.U32 R5, RZ, 0x1f, RZ ;  /* 0x0000001fff057819 */ /* 0x006fe200000006ff */
[----:B------:R-:W-:Y:S01]  /*44b0*/  UIADD3 UR4, UPT, UPT, UR20, 0x110, URZ ;  /* 0x0000011014047890 */ /* 0x000fe2000fffe0ff */
[----:B------:R-:W-:Y:S02]  /*44c0*/  PLOP3.LUT P0, PT, PT, PT, UP0, 0x80, 0x8 ;  /* 0x000000000008781c */ /* 0x000fe40003f0f008 */
[----:B------:R-:W1:Y:S02]  /*44d0*/  SYNCS.PHASECHK.TRANS64.TRYWAIT P1, [UR20+0x110], R5 ;  /* 0x00011005ff0075a7 */ /* 0x000e640008021114 */
[----:B-1----:R-:W-:Y:S09]  /*44e0*/  @!P1 BRA `(.L_x_81) ;  /* 0x0000004800ec9947 */ /* 0x002ff20003800000 */
.L_x_169:
[----:B------:R-:W-:Y:S01]  /*44f0*/  @!UP0 UPRMT UR4, UR37, 0x654, UR4 ;  /* 0x0000065425048896 */ /* 0x000fe20008000004 */
[----:B------:R-:W-:Y:S01]  /*4500*/  LOP3.LUT R2, R3, 0xffff, RZ, 0xc0, !PT ;  /* 0x0000ffff03027812 */ /* 0x000fe200078ec0ff */
[----:B------:R-:W-:Y:S02]  /*4510*/  IMAD.MOV.U32 R3, RZ, RZ, 0xffff ;  /* 0x0000ffffff037424 */ /* 0x000fe400078e00ff */
[----:B-1----:R-:W-:Y:S01]  /*4520*/  IMAD.MOV.U32 R5, RZ, RZ, 0x1 ;  /* 0x00000001ff057424 */ /* 0x002fe200078e00ff */
[----:B------:R-:W-:-:S04]  /*4530*/  SHF.R.U32.HI R2, RZ, 0x5, R2 ;  /* 0x00000005ff027819 */ /* 0x000fc80000011602 */
[----:B------:R-:W-:Y:S01]  /*4540*/  @!P0 SYNCS.ARRIVE.TRANS64.RED.A1T0 RZ, [UR4], RZ ;  /* 0x000000ffffff89a7 */ /* 0x000fe20008100404 */
[----:B------:R-:W-:Y:S01]  /*4550*/  NOP ;  /* 0x0000000000007918 */ /* 0x000fe20000000000 */
[----:B------:R-:W1:Y:S01]  /*4560*/  LDS R0, [UR8+0x14] ;  /* 0x00001408ff007984 */ /* 0x000e620008000800 */
[-C--:B------:R-:W-:Y:S02]  /*4570*/  SHF.L.U32 R3, R3, R2.reuse, RZ ;  /* 0x0000000203037219 */ /* 0x080fe400000006ff */
[----:B------:R-:W-:Y:S02]  /*4580*/  SHF.L.U32 R5, R5, R2, RZ ;  /* 0x0000000205057219 */ /* 0x000fe400000006ff */
[----:B-1----:R-:W-:-:S04]  /*4590*/  LOP3.LUT R0, R0, R3, RZ, 0xc0, !PT ;  /* 0x0000000300007212 */ /* 0x002fc800078ec0ff */
[----:B------:R-:W-:-:S13]  /*45a0*/  ISETP.NE.AND P0, PT, R0, R3, PT ;  /* 0x000000030000720c */ /* 0x000fda0003f05270 */
[----:B------:R-:W-:Y:S05]  /*45b0*/  @P0 BRA `(.L_x_82) ;  /* 0x00000000005c0947 */ /* 0x000fea0003800000 */
[----:B------:R-:W1:Y:S02]  /*45c0*/  LDS R0, [UR8+0x18] ;  /* 0x00001808ff007984 */ /* 0x000e640008000800 */
[----:B-1----:R-:W-:-:S04]  /*45d0*/  LOP3.LUT R0, R0, R5, RZ, 0xc0, !PT ;  /* 0x0000000500007212 */ /* 0x002fc800078ec0ff */
[----:B------:R-:W-:-:S13]  /*45e0*/  ISETP.NE.AND P0, PT, R0, R5, PT ;  /* 0x000000050000720c */ /* 0x000fda0003f05270 */
[----:B------:R-:W-:Y:S05]  /*45f0*/  @P0 BRA `(.L_x_83) ;  /* 0x0000000000400947 */ /* 0x000fea0003800000 */
[----:B------:R-:W-:Y:S01]  /*4600*/  R2UR UR4, R3 ;  /* 0x00000000030472ca */ /* 0x000fe200000e0000 */
[----:B------:R-:W1:Y:S01]  /*4610*/  S2R R2, SR_LANEID ;  /* 0x0000000000027919 */ /* 0x000e620000000000 */
[----:B------:R-:W-:-:S04]  /*4620*/  LOP3.LUT R5, RZ, R5, RZ, 0x33, !PT ;  /* 0x00000005ff057212 */ /* 0x000fc800078e33ff */
[----:B------:R-:W2:Y:S07]  /*4630*/  REDUX UR6, R5 ;  /* 0x00000000050673c4 */ /* 0x000eae0000000000 */
[----:B------:R-:W-:-:S03]  /*4640*/  ULOP3.LUT UR5, URZ, UR4, URZ, 0x33, !UPT ;  /* 0x00000004ff057292 */ /* 0x000fc6000f8e33ff */
[----:B------:R-:W-:Y:S02]  /*4650*/  VOTEU.ANY UR4, UPT, PT ;  /* 0x0000000000047886 */ /* 0x000fe400038e0100 */
[----:B------:R-:W-:Y:S01]  /*4660*/  UFLO.U32 UR4, UR4 ;  /* 0x00000004000472bd */ /* 0x000fe200080e0000 */
[----:B------:R-:W-:-:S04]  /*4670*/  IMAD.U32 R0, RZ, RZ, UR5 ;  /* 0x00000005ff007e24 */ /* 0x000fc8000f8e00ff */
[----:B------:R-:W3:Y:S02]  /*4680*/  REDUX UR7, R0 ;  /* 0x00000000000773c4 */ /* 0x000ee40000000000 */
[----:B------:R1:W-:Y:S02]  /*4690*/  UTCATOMSWS.AND URZ, UR5 ;  /* 0x0000000500ff79e3 */ /* 0x0003e40008000000 */
[----:B-1----:R-:W-:Y:S01]  /*46a0*/  ISETP.EQ.U32.AND P0, PT, R2, UR4, PT ;  /* 0x0000000402007c0c */ /* 0x002fe2000bf02070 */
[----:B--2---:R-:W-:Y:S02]  /*46b0*/  IMAD.U32 R2, RZ, RZ, UR6 ;  /* 0x00000006ff027e24 */ /* 0x004fe4000f8e00ff */
[----:B---3--:R-:W-:-:S10]  /*46c0*/  IMAD.U32 R3, RZ, RZ, UR7 ;  /* 0x00000007ff037e24 */ /* 0x008fd4000f8e00ff */
[----:B------:R1:W-:Y:S04]  /*46d0*/  @P0 ATOMS.AND RZ, [UR8+0x14], R3 ;  /* 0x00001403ffff098c */ /* 0x0003e8000a800008 */
[----:B------:R1:W-:Y:S01]  /*46e0*/  @P0 ATOMS.AND RZ, [UR8+0x18], R2 ;  /* 0x00001802ffff098c */ /* 0x0003e2000a800008 */
[----:B------:R-:W-:Y:S05]  /*46f0*/  BRA `(.L_x_84) ;  /* 0x0000000000147947 */ /* 0x000fea0003800000 */
.L_x_83:
[----:B------:R-:W-:Y:S02]  /*4700*/  MOV R2, 0x4720 ;  /* 0x0000472000027802 */ /* 0x000fe40000000f00 */
[----:B----45:R-:W-:Y:S05]  /*4710*/  CALL.REL.NOINC `($__internal_0_$__cuda_sm10x_tcgen05_guardrail_trap_col_being_dealloced_not_returned_by_alloc) ;  /* 0x0000004c005c7944 */ /* 0x030fea0003c00000 */
[----:B------:R-:W-:Y:S05]  /*4720*/  BRA `(.L_x_84) ;  /* 0x0000000000087947 */ /* 0x000fea0003800000 */
.L_x_82:
[----:B------:R-:W-:Y:S02]  /*4730*/  MOV R2, 0x4750 ;  /* 0x0000475000027802 */ /* 0x000fe40000000f00 */
[----:B----45:R-:W-:Y:S05]  /*4740*/  CALL.REL.NOINC `($__internal_2_$__cuda_sm10x_tcgen05_guardrail_trap_unallocated_columns_being_dealloced) ;  /* 0x0000004c00687944 */ /* 0x030fea0003c00000 */
.L_x_84:
[----:B------:R-:W-:Y:S01]  /*4750*/  NOP ;  /* 0x0000000000007918 */ /* 0x000fe20000000000 */
[----:B------:R-:W-:Y:S05]  /*4760*/  EXIT ;  /* 0x000000000000794d */ /* 0x000fea0003800000 */
.L_x_56:
[----:B------:R-:W-:-:S09]  /*4770*/  UISETP.NE.OR UP0, UPT, UR18, 0x3, !UP3 ;  /* 0x000000031200788c */ /* 0x000fd2000df05670 */
[----:B------:R-:W-:Y:S05]  /*4780*/  BRA.U UP0, `(.L_x_85) ;  /* 0x0000001100447547 */ /* 0x000fea000b800000 */
[----:B------:R-:W2:Y:S01]  /*4790*/  LDCU.64 UR4, c[0x0][0x888] ;  /* 0x00011100ff0477ac */ /* 0x000ea20008000a00 */
[----:B------:R-:W3:Y:S01]  /*47a0*/  S2UR UR6, SR_CgaCtaId ;  /* 0x00000000000679c3 */ /* 0x000ee20000008800 */
[----:B------:R-:W-:Y:S01]  /*47b0*/  HFMA2 R9, -RZ, RZ, 0, 5.9604644775390625e-08 ;  /* 0x00000001ff097431 */ /* 0x000fe200000001ff */
[----:B------:R-:W-:Y:S01]  /*47c0*/  MOV R8, RZ ;  /* 0x000000ff00087202 */ /* 0x000fe20000000f00 */
[----:B------:R-:W4:Y:S01]  /*47d0*/  LDCU UR36, c[0x0][0x370] ;  /* 0x00006e00ff2477ac */ /* 0x000f220008000800 */
[----:B------:R-:W-:Y:S01]  /*47e0*/  HFMA2 R3, -RZ, RZ, 0, 0.0078125 ;  /* 0x00002000ff037431 */ /* 0x000fe200000001ff */
[----:B------:R-:W1:Y:S03]  /*47f0*/  LDCU.128 UR32, c[0x0][0xb10] ;  /* 0x00016200ff2077ac */ /* 0x000e660008000c00 */
[----:B------:R-:W4:Y:S01]  /*4800*/  LDC.64 R10, c[0x0][0x348] ;  /* 0x0000d200ff0a7b82 */ /* 0x000f220000000a00 */
[----:B------:R-:W1:Y:S01]  /*4810*/  LDCU UR29, c[0x0][0x374] ;  /* 0x00006e80ff1d77ac */ /* 0x000e620008000800 */
[----:B------:R-:W4:Y:S01]  /*4820*/  LDCU.64 UR26, c[0x0][0x890] ;  /* 0x00011200ff1a77ac */ /* 0x000f220008000a00 */
[----:B------:R-:W4:Y:S01]  /*4830*/  LDCU UR18, c[0x0][0xb0c] ;  /* 0x00016180ff1277ac */ /* 0x000f220008000800 */
[----:B--2---:R-:W-:Y:S01]  /*4840*/  UISETP.NE.U32.AND UP0, UPT, UR4, URZ, UPT ;  /* 0x000000ff0400728c */ /* 0x004fe2000bf05070 */
[----:B------:R-:W2:Y:S01]  /*4850*/  LDCU UR46, c[0x0][0xb20] ;  /* 0x00016400ff2e77ac */ /* 0x000ea20008000800 */
[----:B------:R-:W2:Y:S01]  /*4860*/  LDCU UR4, c[0x0][0xb30] ;  /* 0x00016600ff0477ac */ /* 0x000ea20008000800 */
[----:B------:R-:W2:Y:S01]  /*4870*/  LDCU.128 UR40, c[0x0][0x980] ;  /* 0x00013000ff2877ac */ /* 0x000ea20008000c00 */
[----:B------:R-:W-:Y:S01]  /*4880*/  UMOV UR24, 0x400 ;  /* 0x0000040000187882 */ /* 0x000fe20000000000 */
[----:B-1----:R-:W-:-:S02]  /*4890*/  UIMAD.WIDE.U32 UR8, UR29, UR35, URZ ;  /* 0x000000231d0872a5 */ /* 0x002fc4000f8e00ff */
[----:B---3--:R-:W-:Y:S02]  /*48a0*/  ULEA UR24, UR6, UR24, 0x18 ;  /* 0x0000001806187291 */ /* 0x008fe4000f8ec0ff */
[----:B----4-:R-:W-:Y:S02]  /*48b0*/  UIMAD.WIDE.U32 UR6, UR36, UR32, URZ ;  /* 0x00000020240672a5 */ /* 0x010fe4000f8e00ff */
[----:B------:R-:W-:Y:S02]  /*48c0*/  UISETP.NE.AND.EX UP5, UPT, UR5, URZ, UPT, UP0 ;  /* 0x000000ff0500728c */ /* 0x000fe4000bfa5300 */
[----:B------:R-:W-:Y:S02]  /*48d0*/  UISETP.NE.U32.AND UP6, UPT, UR26, URZ, UPT ;  /* 0x000000ff1a00728c */ /* 0x000fe4000bfc5070 */
[----:B------:R-:W-:Y:S02]  /*48e0*/  UIADD3 UR37, UPT, UPT, UR24, 0xe8, URZ ;  /* 0x000000e818257890 */ /* 0x000fe4000fffe0ff */
[----:B------:R-:W-:-:S02]  /*48f0*/  UISETP.NE.AND UP0, UPT, UR39, 0x1, UPT ;  /* 0x000000012700788c */ /* 0x000fc4000bf05270 */
[----:B------:R-:W-:Y:S01]  /*4900*/  UISETP.NE.AND UP0, UPT, UR18, 0x1, UPT ;  /* 0x000000011200788c */ /* 0x000fe2000bf05270 */
[----:B------:R-:W-:Y:S01]  /*4910*/  UMOV UR6, UR7 ;  /* 0x0000000700067c82 */ /* 0x000fe20008000000 */
[----:B------:R-:W-:Y:S01]  /*4920*/  UMOV UR38, UR9 ;  /* 0x0000000900267c82 */ /* 0x000fe20008000000 */
[----:B------:R-:W-:Y:S02]  /*4930*/  UISETP.GE.AND UP2, UPT, UR39, 0x1, UPT ;  /* 0x000000012700788c */ /* 0x000fe4000bf46270 */
[----:B------:R-:W-:Y:S01]  /*4940*/  UISETP.NE.AND UP0, UPT, UR34, 0x1, UPT ;  /* 0x000000012200788c */ /* 0x000fe2000bf05270 */
[----:B------:R-:W-:Y:S01]  /*4950*/  UMOV UR25, URZ ;  /* 0x000000ff00197c82 */ /* 0x000fe20008000000 */
[----:B------:R-:W-:Y:S01]  /*4960*/  UPLOP3.LUT UP4, UPT, UPT, UPT, UPT, 0x40, 0x4 ;  /* 0x000000000004789c */ /* 0x000fe20003f8e870 */
[----:B------:R-:W1:Y:S01]  /*4970*/  LDCU.64 UR16, c[0x0][0xb28] ;  /* 0x00016500ff1077ac */ /* 0x000e620008000a00 */
[----:B------:R-:W3:Y:S01]  /*4980*/  LDCU.64 UR30, c[0x0][0x990] ;  /* 0x00013200ff1e77ac */ /* 0x000ee20008000a00 */
[----:B------:R-:W-:-:S02]  /*4990*/  UISETP.NE.AND.EX UP6, UPT, UR27, URZ, UPT, UP6 ;  /* 0x000000ff1b00728c */ /* 0x000fc4000bfc5360 */
[----:B------:R-:W-:Y:S02]  /*49a0*/  UPRMT UR37, URZ, 0x654, UR37 ;  /* 0x00000654ff257896 */ /* 0x000fe40008000025 */
[----:B------:R-:W-:Y:S02]  /*49b0*/  USHF.R.U32.HI UR44, URZ, UR33, UR6 ;  /* 0x00000021ff2c7299 */ /* 0x000fe40008011606 */
[----:B--2---:R-:W-:Y:S02]  /*49c0*/  USHF.R.U32.HI UR38, URZ, UR46, UR38 ;  /* 0x0000002eff267299 */ /* 0x004fe40008011626 */
[----:B------:R-:W-:Y:S02]  /*49d0*/  UISETP.NE.AND UP3, UPT, UR4, 0x1, UPT ;  /* 0x000000010400788c */ /* 0x000fe4000bf65270 */
[----:B------:R-:W-:Y:S02]  /*49e0*/  UISETP.NE.AND UP2, UPT, UR40, 0x1, UPT ;  /* 0x000000012800788c */ /* 0x000fe4000bf45270 */
[----:B------:R-:W-:-:S11]  /*49f0*/  UISETP.NE.AND UP0, UPT, UR43, 0x1, UPT ;  /* 0x000000012b00788c */ /* 0x000fd6000bf05270 */
.L_x_94:
[----:B------:R-:W-:Y:S04]  /*4a00*/  SHF.L.U32 R5, R8, 0x1f, RZ ;  /* 0x0000001f08057819 */ /* 0x000fe800000006ff */
[----:B--2---:R-:W2:Y:S02]  /*4a10*/  SYNCS.PHASECHK.TRANS64.TRYWAIT P0, [UR24+0xe0], R5 ;  /* 0x0000e005ff0075a7 */ /* 0x004ea40008001118 */
[----:B--2---:R-:W-:Y:S05]  /*4a20*/  @!P0 BRA `(.L_x_86) ;  /* 0x0000004400b48947 */ /* 0x004fea0003800000 */
.L_x_171:
[----:B--2---:R-:W2:Y:S01]  /*4a30*/  LDS.128 R4, [UR24+0x120] ;  /* 0x00012018ff047984 */ /* 0x004ea20008000c00 */
[----:B------:R-:W-:Y:S01]  /*4a40*/  UISETP.GE.AND UP0, UPT, UR39, 0x1, UPT ;  /* 0x000000012700788c */ /* 0x000fe2000bf06270 */
[----:B------:R-:W-:Y:S01]  /*4a50*/  @!PT LDS RZ, [RZ] ;  /* 0x00000000fffff984 */ /* 0x000fe20000000800 */
[----:B------:R-:W-:Y:S01]  /*4a60*/  @!PT LDS RZ, [RZ] ;  /* 0x00000000fffff984 */ /* 0x000fe20000000800 */
[----:B------:R-:W-:Y:S01]  /*4a70*/  @!PT LDS RZ, [RZ] ;  /* 0x00000000fffff984 */ /* 0x000fe20000000800 */
[----:B------:R-:W-:Y:S01]  /*4a80*/  @!PT LDS RZ, [RZ] ;  /* 0x00000000fffff984 */ /* 0x000fe20000000800 */
[----:B------:R4:W-:Y:S06]  /*4a90*/  MEMBAR.ALL.CTA ;  /* 0x0000000000007992 */ /* 0x0009ec0000008000 */
[----:B----4-:R-:W4:Y:S02]  /*4aa0*/  FENCE.VIEW.ASYNC.S ;  /* 0x00000000000073c6 */ /* 0x010f240000000000 */
[----:B----4-:R-:W-:Y:S01]  /*4ab0*/  SYNCS.ARRIVE.TRANS64.RED.A1T0 RZ, [UR37], RZ ;  /* 0x000000ffffff79a7 */ /* 0x010fe20008100425 */
[----:B--2---:R-:W-:Y:S11]  /*4ac0*/  LOP3.LUT P0, RZ, R6, 0x1, RZ, 0xc0, !PT ;  /* 0x0000000106ff7812 */ /* 0x004ff6000780c0ff */
[----:B------:R-:W-:Y:S02]  /*4ad0*/  @!UPT UIADD3 URZ, UPT, UPT, URZ, URZ, URZ ;  /* 0x000000fffffff290 */ /* 0x000fe4000fffe0ff */
[----:B------:R-:W-:Y:S01]  /*4ae0*/  VOTEU.ANY UP2, P0 ;  /* 0x0000000000ff7886 */ /* 0x000fe20000040100 */
[----:B------:R-:W-:Y:S11]  /*4af0*/  PLOP3.LUT P0, PT, PT, PT, UP2, 0x80, 0x8 ;  /* 0x000000000008781c */ /* 0x000ff60003f0f028 */
[----:B------:R-:W-:Y:S02]  /*4b00*/  @!UPT UIADD3 URZ, UPT, UPT, URZ, URZ, URZ ;  /* 0x000000fffffff290 */ /* 0x000fe4000fffe0ff */
[----:B------:R-:W-:Y:S02]  /*4b10*/  @P0 MOV R2, R4 ;  /* 0x0000000400020202 */ /* 0x000fe40000000f00 */
[----:B------:R-:W-:Y:S02]  /*4b20*/  @P0 LOP3.LUT R0, R5, 0xffff, RZ, 0xc0, !PT ;  /* 0x0000ffff05000812 */ /* 0x000fe400078ec0ff */
[----:B------:R-:W-:Y:S02]  /*4b30*/  @P0 R2UR UR5, R2 ;  /* 0x00000000020502ca */ /* 0x000fe400000e0000 */
[----:B------:R-:W-:Y:S11]  /*4b40*/  @P0 R2UR UR4, R0 ;  /* 0x00000000000402ca */ /* 0x000ff600000e0000 */
[----:B------:R-:W-:Y:S02]  /*4b50*/  @UP2 UMOV UR15, UR5 ;  /* 0x00000005000f2c82 */ /* 0x000fe40008000000 */
[----:B------:R-:W-:Y:S01]  /*4b60*/  @UP2 UMOV UR14, UR4 ;  /* 0x00000004000e2c82 */ /* 0x000fe20008000000 */
[----:B------:R-:W-:Y:S05]  /*4b70*/  BRA.U !UP0, `(.L_x_87) ;  /* 0x0000000108c07547 */ /* 0x000fea000b800000 */
[----:B------:R-:W-:Y:S02]  /*4b80*/  UIMAD.WIDE.U32 UR8, UR14, UR35, URZ ;  /* 0x000000230e0872a5 */ /* 0x000fe4000f8e00ff */
[----:B------:R-:W-:Y:S02]  /*4b90*/  UP2UR UR19, UPR, URZ, 0x4 ;  /* 0x00000004ff137883 */ /* 0x000fe40008000000 */
[----:B------:R-:W-:Y:S02]  /*4ba0*/  UISETP.NE.AND UP2, UPT, UR34, 0x1, UPT ;  /* 0x000000012200788c */ /* 0x000fe4000bf45270 */
[----:B------:R-:W-:Y:S02]  /*4bb0*/  UIMAD.WIDE.U32 UR10, UR15, UR32, URZ ;  /* 0x000000200f0a72a5 */ /* 0x000fe4000f8e00ff */
[----:B------:R-:W-:Y:S02]  /*4bc0*/  USEL UR4, UR29, UR38, !UP2 ;  /* 0x000000261d047287 */ /* 0x000fe4000d000000 */
[----:B------:R-:W-:Y:S02]  /*4bd0*/  UISETP.NE.AND UP0, UPT, UR18, 0x1, UPT ;  /* 0x000000011200788c */ /* 0x000fe4000bf05270 */
[----:B------:R-:W-:Y:S02]  /*4be0*/  UP2UR UR22, UPR, URZ, 0x2 ;  /* 0x00000002ff167883 */ /* 0x000fe40008000000 */
[----:B------:R-:W-:Y:S02]  /*4bf0*/  UISETP.NE.AND UP1, UPT, UR39, 0x1, UPT ;  /* 0x000000012700788c */ /* 0x000fe4000bf25270 */
[----:B-1----:R-:W-:Y:S02]  /*4c00*/  UIMAD.WIDE.U32 UR12, UR4, UR16, URZ ;  /* 0x00000010040c72a5 */ /* 0x002fe4000f8e00ff */
[----:B------:R-:W-:Y:S01]  /*4c10*/  USEL UR7, UR36, UR44, !UP0 ;  /* 0x0000002c24077287 */ /* 0x000fe2000c000000 */
[----:B------:R-:W-:Y:S02]  /*4c20*/  UMOV UR5, UR9 ;  /* 0x0000000900057c82 */ /* 0x000fe40008000000 */
[----:B------:R-:W-:Y:S02]  /*4c30*/  USHF.R.U32.HI UR6, URZ, UR46, UR5 ;  /* 0x0000002eff067299 */ /* 0x000fe40008011605 */
[----:B------:R-:W-:Y:S02]  /*4c40*/  UIMAD.WIDE.U32 UR20, UR7, UR16, URZ ;  /* 0x00000010071472a5 */ /* 0x000fe4000f8e00ff */
[----:B------:R-:W-:Y:S02]  /*4c50*/  USEL UR6, UR14, UR6, !UP2 ;  /* 0x000000060e067287 */ /* 0x000fe4000d000000 */
[----:B------:R-:W-:Y:S01]  /*4c60*/  UISETP.NE.AND UP2, UPT, UR19, URZ, UPT ;  /* 0x000000ff1300728c */ /* 0x000fe2000bf45270 */
[----:B------:R-:W-:Y:S01]  /*4c70*/  UMOV UR5, UR11 ;  /* 0x0000000b00057c82 */ /* 0x000fe20008000000 */
[----:B------:R-:W-:Y:S02]  /*4c80*/  UIMAD.WIDE.U32 UR10, UR6, UR16, URZ ;  /* 0x00000010060a72a5 */ /* 0x000fe4000f8e00ff */
[----:B------:R-:W-:Y:S03]  /*4c90*/  USHF.R.U32.HI UR8, URZ, UR33, UR5 ;  /* 0x00000021ff087299 */ /* 0x000fe60008011605 */
[----:B------:R-:W-:Y:S02]  /*4ca0*/  UMOV UR5, UR13 ;  /* 0x0000000d00057c82 */ /* 0x000fe40008000000 */
[----:B------:R-:W-:Y:S03]  /*4cb0*/  @UP1 USHF.R.U32.HI UR4, URZ, UR17, UR5 ;  /* 0x00000011ff041299 */ /* 0x000fe60008011605 */
[----:B------:R-:W-:Y:S01]  /*4cc0*/  UMOV UR5, UR21 ;  /* 0x0000001500057c82 */ /* 0x000fe20008000000 */
[----:B------:R-:W-:Y:S02]  /*4cd0*/  UIMAD UR4, UR39, UR4, URZ ;  /* 0x00000004270472a4 */ /* 0x000fe4000f8e02ff */
[----:B------:R-:W-:Y:S02]  /*4ce0*/  @UP1 USHF.R.U32.HI UR7, URZ, UR17, UR5 ;  /* 0x00000011ff071299 */ /* 0x000fe40008011605 */
[----:B------:R-:W-:Y:S02]  /*4cf0*/  USEL UR5, UR15, UR8, !UP0 ;  /* 0x000000080f057287 */ /* 0x000fe4000c000000 */
[----:B------:R-:W-:Y:S02]  /*4d00*/  UIMAD UR8, UR39, UR7, URZ ;  /* 0x00000007270872a4 */ /* 0x000fe4000f8e02ff */
[----:B------:R-:W-:Y:S03]  /*4d10*/  UISETP.GE.AND UP0, UPT, UR6, UR4, UPT ;  /* 0x000000040600728c */ /* 0x000fe6000bf06270 */
[----:B------:R-:W-:Y:S01]  /*4d20*/  UMOV UR4, UR11 ;  /* 0x0000000b00047c82 */ /* 0x000fe20008000000 */
[----:B------:R-:W-:Y:S02]  /*4d30*/  UISETP.GE.OR UP0, UPT, UR5, UR8, UP0 ;  /* 0x000000080500728c */ /* 0x000fe40008706670 */
[----:B------:R-:W-:Y:S02]  /*4d40*/  USHF.R.U32.HI UR4, URZ, UR17, UR4 ;  /* 0x00000011ff047299 */ /* 0x000fe40008011604 */
[----:B------:R-:W-:Y:S02]  /*4d50*/  UIMAD.WIDE.U32 UR8, UR5, UR16, URZ ;  /* 0x00000010050872a5 */ /* 0x000fe4000f8e00ff */
[----:B------:R-:W-:Y:S04]  /*4d60*/  USEL UR10, UR6, UR4, !UP1 ;  /* 0x00000004060a7287 */ /* 0x000fe8000c800000 */
[----:B------:R-:W-:Y:S01]  /*4d70*/  UIADD3 UR11, UPT, UPT, -UR10, URZ, URZ ;  /* 0x000000ff0a0b7290 */ /* 0x000fe2000fffe1ff */
[----:B------:R-:W-:Y:S02]  /*4d80*/  @!UP0 UMOV UR4, UR9 ;  /* 0x0000000900048c82 */ /* 0x000fe40008000000 */
[----:B------:R-:W-:Y:S02]  /*4d90*/  @!UP0 USHF.R.U32.HI UR4, URZ, UR17, UR4 ;  /* 0x00000011ff048299 */ /* 0x000fe40008011604 */
[----:B------:R-:W-:Y:S02]  /*4da0*/  UIMAD UR8, UR39, UR11, UR6 ;  /* 0x0000000b270872a4 */ /* 0x000fe4000f8e0206 */
[----:B------:R-:W-:Y:S02]  /*4db0*/  @!UP0 USEL UR4, UR5, UR4, !UP1 ;  /* 0x0000000405048287 */ /* 0x000fe4000c800000 */
[----:B------:R-:W-:Y:S02]  /*4dc0*/  UISETP.NE.AND UP1, UPT, UR22, URZ, UPT ;  /* 0x000000ff1600728c */ /* 0x000fe4000bf25270 */
[----:B------:R-:W-:Y:S02]  /*4dd0*/  @!UP0 UIMAD UR8, UR7, UR8, UR4 ;  /* 0x00000008070882a4 */ /* 0x000fe4000f8e0204 */
[----:B------:R-:W-:Y:S02]  /*4de0*/  @!UP0 UIADD3 UR9, UPT, UPT, UR10, -UR4, URZ ;  /* 0x800000040a098290 */ /* 0x000fe4000fffe0ff */
[----:B------:R-:W-:Y:S02]  /*4df0*/  UIADD3 UR4, UPT, UPT, -UR5, URZ, URZ ;  /* 0x000000ff05047290 */ /* 0x000fe4000fffe1ff */
[----:B------:R-:W-:Y:S02]  /*4e00*/  UIADD3 UR7, UPT, UPT, -UR6, URZ, URZ ;  /* 0x000000ff06077290 */ /* 0x000fe4000fffe1ff */
[----:B------:R-:W-:Y:S02]  /*4e10*/  @!UP0 UIMAD UR6, UR9, UR39, UR5 ;  /* 0x00000027090682a4 */ /* 0x000fe4000f8e0205 */
[----:B------:R-:W-:Y:S02]  /*4e20*/  UIMAD UR15, UR18, UR4, UR15 ;  /* 0x00000004120f72a4 */ /* 0x000fe4000f8e020f */
[----:B------:R-:W-:Y:S01]  /*4e30*/  UIMAD UR4, UR34, UR7, UR14 ;  /* 0x00000007220472a4 */ /* 0x000fe2000f8e020e */
[----:B------:R-:W-:Y:S02]  /*4e40*/  @!UP0 UMOV UR5, UR8 ;  /* 0x0000000800058c82 */ /* 0x000fe40008000000 */
[----:B------:R-:W-:Y:S02]  /*4e50*/  UIMAD UR15, UR5, UR18, UR15 ;  /* 0x00000012050f72a4 */ /* 0x000fe4000f8e020f */
[----:B------:R-:W-:Y:S11]  /*4e60*/  UIMAD UR14, UR6, UR34, UR4 ;  /* 0x00000022060e72a4 */ /* 0x000ff6000f8e0204 */
[----:B------:R-:W-:Y:S01]  /*4e70*/  @!UPT UIADD3 URZ, UPT, UPT, URZ, URZ, URZ ;  /* 0x000000fffffff290 */ /* 0x000fe2000fffe0ff */
.L_x_87:
[----:B------:R-:W2:Y:S01]  /*4e80*/  @!UP3 LDCU.128 UR20, c[0x0][0xb10] ;  /* 0x00016200ff14b7ac */ /* 0x000ea20008000c00 */
[----:B------:R-:W-:Y:S04]  /*4e90*/  ISETP.NE.U32.AND P1, PT, RZ, UR26, PT ;  /* 0x0000001aff007c0c */ /* 0x000fe8000bf25070 */
[----:B------:R-:W-:Y:S01]  /*4ea0*/  ISETP.NE.AND.EX P1, PT, RZ, UR27, PT, P1 ;  /* 0x0000001bff007c0c */ /* 0x000fe2000bf25310 */
[----:B------:R-:W4:Y:S01]  /*4eb0*/  @!UP3 LDCU UR5, c[0x0][0xb0c] ;  /* 0x00016180ff05b7ac */ /* 0x000f220008000800 */
[----:B------:R-:W-:Y:S02]  /*4ec0*/  USHF.L.U32 UR10, UR28, 0x6, URZ ;  /* 0x000000061c0a7899 */ /* 0x000fe400080006ff */
[----:B--2---:R-:W-:Y:S07]  /*4ed0*/  UIMAD.WIDE.U32 UR6, UR15, UR20, URZ ;  /* 0x000000140f0672a5 */ /* 0x004fee000f8e00ff */
[----:B------:R-:W-:Y:S01]  /*4ee0*/  @!UP3 UMOV UR4, UR7 ;  /* 0x000000070004bc82 */ /* 0x000fe20008000000 */
[----:B----4-:R-:W-:Y:S02]  /*4ef0*/  @!UP3 UISETP.NE.AND UP0, UPT, UR5, 0x1, UPT ;  /* 0x000000010500b88c */ /* 0x010fe4000bf05270 */
[----:B------:R-:W-:Y:S02]  /*4f00*/  @!UP3 USHF.R.U32.HI UR4, URZ, UR21, UR4 ;  /* 0x00000015ff04b299 */ /* 0x000fe40008011604 */
[----:B------:R-:W-:Y:S02]  /*4f10*/  UIMAD.WIDE.U32 UR6, UR14, UR23, URZ ;  /* 0x000000170e0672a5 */ /* 0x000fe4000f8e00ff */
[----:B------:R-:W-:Y:S02]  /*4f20*/  @!UP3 USEL UR8, UR15, UR4, !UP0 ;  /* 0x000000040f08b287 */ /* 0x000fe4000c000000 */
[----:B------:R-:W-:Y:S03]  /*4f30*/  @!UP3 UISETP.NE.AND UP0, UPT, UR22, 0x1, UPT ;  /* 0x000000011600b88c */ /* 0x000fe6000bf05270 */
[----:B------:R-:W-:Y:S02]  /*4f40*/  @!UP3 UMOV UR6, UR7 ;  /* 0x000000070006bc82 */ /* 0x000fe40008000000 */
[----:B------:R-:W2:Y:S02]  /*4f50*/  @!UP3 LDCU UR4, c[0x0][0xb20] ;  /* 0x00016400ff04b7ac */ /* 0x000ea40008000800 */
[----:B--2---:R-:W-:Y:S04]  /*4f60*/  @!UP3 USHF.R.U32.HI UR6, URZ, UR4, UR6 ;  /* 0x00000004ff06b299 */ /* 0x004fe80008011606 */
[----:B------:R-:W-:Y:S04]  /*4f70*/  @!UP3 USEL UR6, UR14, UR6, !UP0 ;  /* 0x000000060e06b287 */ /* 0x000fe8000c000000 */
[----:B------:R-:W-:Y:S02]  /*4f80*/  @!UP3 UIADD3 UR4, UPT, UPT, -UR8, UR6, URZ ;  /* 0x000000060804b290 */ /* 0x000fe4000fffe1ff */
[----:B------:R-:W-:Y:S02]  /*4f90*/  @!UP3 UIADD3 UR6, UPT, UPT, UR8, -UR6, URZ ;  /* 0x800000060806b290 */ /* 0x000fe4000fffe0ff */
[----:B------:R-:W-:Y:S02]  /*4fa0*/  @!UP3 UIMAD UR15, UR4, UR5, UR15 ;  /* 0x00000005040fb2a4 */ /* 0x000fe4000f8e020f */
[----:B------:R-:W-:Y:S01]  /*4fb0*/  @!UP3 UIMAD UR14, UR6, UR22, UR14 ;  /* 0x00000016060eb2a4 */ /* 0x000fe2000f8e020e */
[----:B------:R-:W-:Y:S11]  /*4fc0*/  BRA.U UP4, `(.L_x_88) ;  /* 0x0000000104107547 */ /* 0x000ff6000b800000 */
[----:B------:R-:W-:Y:S04]  /*4fd0*/  MOV R0, UR45 ;  /* 0x0000002d00007c02 */ /* 0x000fe80008000f00 */
[----:B------:R-:W-:Y:S04]  /*4fe0*/  SHF.L.U32 R13, R0, 0x1f, RZ ;  /* 0x0000001f000d7819 */ /* 0x000fe800000006ff */
[----:B------:R-:W2:Y:S02]  /*4ff0*/  SYNCS.PHASECHK.TRANS64.TRYWAIT P2, [UR24+0xd8], R13 ;  /* 0x0000d80dff0075a7 */ /* 0x000ea40008041118 */
[----:B--2---:R-:W-:Y:S05]  /*5000*/  @!P2 BRA `(.L_x_89) ;  /* 0x000000400054a947 */ /* 0x004fea0003800000 */
.L_x_88:
[----:B------:R-:W-:Y:S05]  /*5010*/  BRA.U !UP6, `(.L_x_90) ;  /* 0x000000010e387547 */ /* 0x000fea000b800000 */
[----:B------:R-:W-:Y:S01]  /*5020*/  UPLOP3.LUT UP1, UPT, UPT, UPT, UP5, 0x80, 0x8 ;  /* 0x000000000008789c */ /* 0x000fe20003f2f050 */
[----:B--2---:R-:W-:Y:S01]  /*5030*/  HFMA2 R0, -RZ, RZ, 0, 5.9604644775390625e-08 ;  /* 0x00000001ff007431 */ /* 0x004fe200000001ff */
[----:B------:R-:W2:Y:S01]  /*5040*/  LDCU.64 UR8, c[0x0][0x358] ;  /* 0x00006b00ff0877ac */ /* 0x000ea20008000a00 */
[----:B------:R-:W-:Y:S03]  /*5050*/  IMAD.MOV.U32 R87, RZ, RZ, 0x1 ;  /* 0x00000001ff577424 */ /* 0x000fe600078e00ff */
[----:B------:R-:W-:Y:S05]  /*5060*/  PLOP3.LUT P2, PT, PT, PT, UP1, 0x80, 0x8 ;  /* 0x000000000008781c */ /* 0x000fea0003f4f018 */
[----:B------:R-:W4:Y:S01]  /*5070*/  @UP1 LDCU.64 UR4, c[0x0][0x888] ;  /* 0x00011100ff0417ac */ /* 0x000f220008000a00 */
[----:B------:R-:W-:Y:S07]  /*5080*/  @UP1 UIMAD UR6, UR53, UR26, URZ ;  /* 0x0000001a350612a4 */ /* 0x000fee000f8e02ff */
[----:B------:R-:W-:Y:S01]  /*5090*/  @!P2 PRMT R87, R0, 0x7610, R87 ;  /* 0x000076100057a816 */ /* 0x000fe20000000057 */
[----:B----4-:R-:W-:Y:S06]  /*50a0*/  @UP1 UIMAD.WIDE UR4, UR6, 0x4, UR4 ;  /* 0x00000004060418a5 */ /* 0x010fec000f8e0204 */
[----:B------:R-:W-:Y:S01]  /*50b0*/  IMAD.U32 R12, RZ, RZ, UR4 ;  /* 0x00000004ff0c7e24 */ /* 0x000fe2000f8e00ff */
[----:B------:R-:W-:Y:S04]  /*50c0*/  MOV R13, UR5 ;  /* 0x00000005000d7c02 */ /* 0x000fe80008000f00 */
[----:B------:R-:W4:Y:S01]  /*50d0*/  @!UP1 LDCU UR4, c[0x0][0x880] ;  /* 0x00011000ff0497ac */ /* 0x000f220008000800 */
[----:B--2--5:R2:W5:Y:S02]  /*50e0*/  @P2 LDG.E R41, desc[UR8][R12.64] ;  /* 0x000000080c292981 */ /* 0x024564000c1e1900 */
[----:B--2-4-:R-:W-:Y:S07]  /*50f0*/  @!P2 IMAD.U32 R41, RZ, RZ, UR4 ;  /* 0x00000004ff29ae24 */ /* 0x014fee000f8e00ff */
.L_x_90:
[----:B-----5:R-:W-:Y:S01]  /*5100*/  @!P1 FSETP.EQ.AND P3, PT, R41, RZ, PT ;  /* 0x000000ff2900920b */ /* 0x020fe20003f62000 */
[----:B------:R-:W-:Y:S01]  /*5110*/  @!UPT UIADD3 URZ, UPT, UPT, URZ, URZ, URZ ;  /* 0x000000fffffff290 */ /* 0x000fe2000fffe0ff */
[----:B------:R-:W-:Y:S11]  /*5120*/  @!P1 BRA `(.L_x_91) ;  /* 0x0000000000149947 */ /* 0x000ff60003800000 */
[----:B------:R-:W-:Y:S02]  /*5130*/  LOP3.LUT P1, RZ, R87, 0xff, RZ, 0xc0, !PT ;  /* 0x000000ff57ff7812 */ /* 0x000fe4000782c0ff */
[----:B------:R-:W-:Y:S04]  /*5140*/  PLOP3.LUT P3, PT, PT, PT, UP1, 0x80, 0x8 ;  /* 0x000000000008781c */ /* 0x000fe80003f6f018 */
[----:B------:R-:W-:Y:S07]  /*5150*/  PLOP3.LUT P3, PT, P3, PT, PT, 0x8, 0x80 ;  /* 0x000000000080781c */ /* 0x000fee0001f6e170 */
[----:B------:R-:W-:Y:S11]  /*5160*/  @P1 FSETP.EQ.AND P3, PT, R41, RZ, PT ;  /* 0x000000ff2900120b */ /* 0x000ff60003f62000 */
[----:B------:R-:W-:Y:S02]  /*5170*/  @!UPT UIADD3 URZ, UPT, UPT, URZ, URZ, URZ ;  /* 0x000000fffffff290 */ /* 0x000fe4000fffe0ff */
.L_x_91:
[----:B------:R-:W-:Y:S01]  /*5180*/  ULEA UR4, UR25, UR24, 0x3 ;  /* 0x0000001819047291 */ /* 0x000fe2000f8e18ff */
[----:B--2---:R-:W-:Y:S01]  /*5190*/  SHF.L.U32 R13, R9, 0x1f, RZ ;  /* 0x0000001f090d7819 */ /* 0x004fe200000006ff */
[----:B------:R-:W-:Y:S02]  /*51a0*/  USHF.L.U32 UR11, UR52, 0x7, URZ ;  /* 0x00000007340b7899 */ /* 0x000fe400080006ff */
[----:B------:R-:W-:Y:S02]  /*51b0*/  UISETP.NE.AND UP0, UPT, UR40, 0x1, UPT ;  /* 0x000000012800788c */ /* 0x000fe4000bf05270 */
[----:B------:R-:W-:Y:S01]  /*51c0*/  UIMAD.WIDE.U32 UR6, UR11, UR41, URZ ;  /* 0x000000290b0672a5 */ /* 0x000fe2000f8e00ff */
[----:B------:R-:W-:Y:S02]  /*51d0*/  ELECT P2, URZ, PT ;  /* 0x0000000000ff782f */ /* 0x000fe40003840000 */
[----:B------:R-:W2:Y:S02]  /*51e0*/  SYNCS.PHASECHK.TRANS64.TRYWAIT P1, [UR4+0xb8], R13 ;  /* 0x0000b80dff0075a7 */ /* 0x000ea40008021104 */
[----:B------:R-:W-:Y:S02]  /*51f0*/  PLOP3.LUT P2, PT, P3, P2, PT, 0xf2, 0x2f ;  /* 0x00000000002f781c */ /* 0x000fe40001f45e72 */
[----:B------:R-:W-:Y:S02]  /*5200*/  UMOV UR5, UR7 ;  /* 0x0000000700057c82 */ /* 0x000fe40008000000 */
[----:B------:R-:W-:Y:S04]  /*5210*/  USHF.R.U32.HI UR5, URZ, UR42, UR5 ;  /* 0x0000002aff057299 */ /* 0x000fe80008011605 */
[----:B------:R-:W-:Y:S02]  /*5220*/  USEL UR12, UR11, UR5, !UP0 ;  /* 0x000000050b0c7287 */ /* 0x000fe4000c000000 */
[----:B------:R-:W-:Y:S02]  /*5230*/  UISETP.NE.AND UP0, UPT, UR43, 0x1, UPT ;  /* 0x000000012b00788c */ /* 0x000fe4000bf05270 */
[----:B---3--:R-:W-:Y:S07]  /*5240*/  UIMAD.WIDE.U32 UR6, UR12, UR30, URZ ;  /* 0x0000001e0c0672a5 */ /* 0x008fee000f8e00ff */
[----:B------:R-:W-:Y:S02]  /*5250*/  UMOV UR5, UR7 ;  /* 0x0000000700057c82 */ /* 0x000fe40008000000 */
[----:B------:R-:W-:Y:S04]  /*5260*/  USHF.R.U32.HI UR5, URZ, UR31, UR5 ;  /* 0x0000001fff057299 */ /* 0x000fe80008011605 */
[----:B------:R-:W-:Y:S02]  /*5270*/  USEL UR13, UR12, UR5, !UP0 ;  /* 0x000000050c0d7287 */ /* 0x000fe4000c000000 */
[----:B------:R-:W-:Y:S02]  /*5280*/  UIADD3 UR5, UPT, UPT, -UR12, URZ, URZ ;  /* 0x000000ff0c057290 */ /* 0x000fe4000fffe1ff */
[----:B------:R-:W-:Y:S02]  /*5290*/  UIADD3 UR6, UPT, UPT, -UR13, URZ, URZ ;  /* 0x000000ff0d067290 */ /* 0x000fe4000fffe1ff */
[----:B------:R-:W-:Y:S02]  /*52a0*/  UIMAD UR11, UR40, UR5, UR11 ;  /* 0x00000005280b72a4 */ /* 0x000fe4000f8e020b */
[----:B------:R-:W-:Y:S01]  /*52b0*/  UIMAD UR12, UR43, UR6, UR12 ;  /* 0x000000062b0c72a4 */ /* 0x000fe2000f8e020c */
[----:B--2---:R-:W-:Y:S11]  /*52c0*/  @!P1 BRA `(.L_x_92) ;  /* 0x0000003c00bc9947 */ /* 0x004ff60003800000 */
.L_x_174:
[----:B------:R-:W3:Y:S01]  /*52d0*/  S2UR UR23, SR_CgaCtaId ;  /* 0x00000000001779c3 */ /* 0x000ee20000008800 */
[----:B------:R-:W-:Y:S01]  /*52e0*/  VOTEU.ALL UP0, P2 ;  /* 0x0000000000ff7886 */ /* 0x000fe20001000000 */
[----:B------:R-:W-:Y:S01]  /*52f0*/  @!P2 IADD3 R2, P1, PT, R10, 0x580, RZ ;  /* 0x000005800a02a810 */ /* 0x000fe20007f3e0ff */
[----:B------:R-:W-:Y:S01]  /*5300*/  UIADD3 UR9, UPT, UPT, UR4, 0xa0, URZ ;  /* 0x000000a004097890 */ /* 0x000fe2000fffe0ff */
[----:B------:R-:W-:Y:S02]  /*5310*/  @P0 SHF.R.U32.HI R4, RZ, 0x10, R5 ;  /* 0x00000010ff040819 */ /* 0x000fe40000011605 */
[----:B------:R-:W-:Y:S01]  /*5320*/  @!UP0 ULEA UR5, UR25, UR24, 0xd ;  /* 0x0000001819058291 */ /* 0x000fe2000f8e68ff */
[----:B--2---:R-:W-:Y:S01]  /*5330*/  @!P2 IMAD.X R0, RZ, RZ, R11, P1 ;  /* 0x000000ffff00a224 */ /* 0x004fe200008e060b */
[----:B------:R-:W-:Y:S01]  /*5340*/  @!P2 R2UR UR7, R2 ;  /* 0x000000000207a2ca */ /* 0x000fe200000e0000 */
[----:B------:R-:W-:Y:S01]  /*5350*/  @!UP0 UPRMT UR6, URZ, 0x40, URZ ;  /* 0x00000040ff068896 */ /* 0x000fe200080000ff */
[----:B------:R-:W-:Y:S01]  /*5360*/  @P0 R2UR UR53, R4 ;  /* 0x00000000043502ca */ /* 0x000fe200000e0000 */
[----:B------:R-:W-:Y:S02]  /*5370*/  @!UP0 UIADD3 UR8, UPT, UPT, UR5, 0x200, URZ ;  /* 0x0000020005088890 */ /* 0x000fe4000fffe0ff */
[----:B------:R-:W-:Y:S01]  /*5380*/  @!P2 R2UR UR5, R0 ;  /* 0x000000000005a2ca */ /* 0x000fe200000e0000 */
[----:B------:R-:W-:Y:S01]  /*5390*/  @!UP0 UPRMT UR19, UR6, 0x5410, URZ ;  /* 0x0000541006138896 */ /* 0x000fe200080000ff */
[----:B------:R-:W-:Y:S01]  /*53a0*/  @!P2 IMAD.MOV.U32 R0, RZ, RZ, 0x2000 ;  /* 0x00002000ff00a424 */ /* 0x000fe200078e00ff */
[----:B------:R-:W-:Y:S04]  /*53b0*/  UIADD3 UR6, UPT, UPT, UR25, 0x1, URZ ;  /* 0x0000000119067890 */ /* 0x000fe8000fffe0ff */
[----:B------:R-:W-:Y:S01]  /*53c0*/  UISETP.NE.AND UP0, UPT, UR6, 0x3, UPT ;  /* 0x000000030600788c */ /* 0x000fe2000bf05270 */
[----:B------:R-:W-:Y:S03]  /*53d0*/  IMAD.U32 R14, RZ, RZ, UR7 ;  /* 0x00000007ff0e7e24 */ /* 0x000fe6000f8e00ff */
[----:B------:R-:W-:Y:S02]  /*53e0*/  USEL UR6, UR6, URZ, UP0 ;  /* 0x000000ff06067287 */ /* 0x000fe40008000000 */
[----:B------:R-:W-:Y:S01]  /*53f0*/  IMAD.U32 R15, RZ, RZ, UR5 ;  /* 0x00000005ff0f7e24 */ /* 0x000fe2000f8e00ff */
[----:B------:R-:W-:Y:S01]  /*5400*/  @!P2 R2UR UR20, R14 ;  /* 0x000000000e14a2ca */ /* 0x000fe200000e0000 */
[----:B------:R-:W-:Y:S02]  /*5410*/  USEL UR22, URZ, 0x1, UP0 ;  /* 0x00000001ff167887 */ /* 0x000fe40008000000 */
[----:B------:R-:W-:Y:S01]  /*5420*/  VOTEU.ALL UP0, P2 ;  /* 0x0000000000ff7886 */ /* 0x000fe20001000000 */
[----:B------:R-:W-:Y:S01]  /*5430*/  @!P2 R2UR UR21, R15 ;  /* 0x000000000f15a2ca */ /* 0x000fe200000e0000 */
[----:B---3--:R-:W-:Y:S02]  /*5440*/  UPRMT UR7, UR23, 0x654, UR9 ;  /* 0x0000065417077896 */ /* 0x008fe40008000009 */
[----:B------:R-:W-:Y:S01]  /*5450*/  ULEA UR5, UR6, UR24, 0x3 ;  /* 0x0000001806057291 */ /* 0x000fe2000f8e18ff */
[----:B------:R-:W-:Y:S04]  /*5460*/  LOP3.LUT R9, R9, UR22, RZ, 0x3c, !PT ;  /* 0x0000001609097c12 */ /* 0x000fe8000f8e3cff */
[----:B------:R-:W-:Y:S05]  /*5470*/  SHF.L.U32 R12, R9, 0x1f, RZ ;  /* 0x0000001f090c7819 */ /* 0x000fea00000006ff */
[----:B------:R2:W-:Y:S01]  /*5480*/  @!UP0 UTMALDG.4D.IM2COL [UR8], [UR20], UR19 ;  /* 0x00000008140083b4 */ /* 0x0005e20008058013 */
[----:B------:R2:W-:Y:S01]  /*5490*/  @!P2 SYNCS.ARRIVE.TRANS64.RED.A0TR RZ, [UR4+0xa0], R0 ;  /* 0x0000a000ffffa9a7 */ /* 0x0005e20008300404 */
[----:B------:R-:W-:Y:S01]  /*54a0*/  SYNCS.ARRIVE.TRANS64.RED.A1T0 RZ, [UR7], RZ ;  /* 0x000000ffffff79a7 */ /* 0x000fe20008100407 */
[----:B------:R-:W3:Y:S02]  /*54b0*/  SYNCS.PHASECHK.TRANS64.TRYWAIT P1, [UR5+0xb8], R12 ;  /* 0x0000b80cff0075a7 */ /* 0x000ee40008021105 */
[----:B--23--:R-:W-:Y:S05]  /*54c0*/  @!P1 BRA `(.L_x_93) ;  /* 0x0000003c00549947 */ /* 0x00cfea0003800000 */
.L_x_176:
[----:B------:R-:W3:Y:S01]  /*54d0*/  S2UR UR23, SR_CgaCtaId ;  /* 0x00000000001779c3 */ /* 0x000ee20000008800 */
[----:B------:R-:W-:Y:S01]  /*54e0*/  UIADD3 UR9, UPT, UPT, UR5, 0xa0, URZ ;  /* 0x000000a005097890 */ /* 0x000fe2000fffe0ff */
[----:B------:R-:W-:Y:S01]  /*54f0*/  @!P2 IADD3 R2, P0, PT, R10, 0x580, RZ ;  /* 0x000005800a02a810 */ /* 0x000fe20007f1e0ff */
[----:B------:R-:W-:Y:S01]  /*5500*/  UPLOP3.LUT UP4, UPT, UPT, UPT, UPT, 0x80, 0x8 ;  /* 0x000000000008789c */ /* 0x000fe20003f8f070 */
[----:B------:R-:W-:Y:S01]  /*5510*/  R2UR UR22, R93 ;  /* 0x000000005d1672ca */ /* 0x000fe200000e0000 */
[----:B------:R-:W-:Y:S01]  /*5520*/  VOTEU.ALL UP0, P2 ;  /* 0x0000000000ff7886 */ /* 0x000fe20001000000 */
[----:B------:R-:W-:Y:S01]  /*5530*/  R2UR UR21, R94 ;  /* 0x000000005e1572ca */ /* 0x000fe200000e0000 */
[----:B------:R-:W-:Y:S01]  /*5540*/  @!P2 IMAD.X R0, RZ, RZ, R11, P0 ;  /* 0x000000ffff00a224 */ /* 0x000fe200000e060b */
[----:B------:R-:W-:Y:S02]  /*5550*/  LOP3.LUT R8, R8, 0x1, RZ, 0x3c, !PT ;  /* 0x0000000108087812 */ /* 0x000fe400078e3cff */
[----:B------:R-:W-:Y:S02]  /*5560*/  @!UP0 UPRMT UR7, URZ, 0x40, URZ ;  /* 0x00000040ff078896 */ /* 0x000fe400080000ff */
[----:B------:R-:W-:Y:S02]  /*5570*/  @!UP0 ULEA UR4, UR6, UR24, 0xd ;  /* 0x0000001806048291 */ /* 0x000fe4000f8e68ff */
[----:B------:R-:W-:Y:S02]  /*5580*/  UIADD3 UR6, UPT, UPT, UR6, 0x1, URZ ;  /* 0x0000000106067890 */ /* 0x000fe4000fffe0ff */
[----:B------:R-:W-:Y:S02]  /*5590*/  @!UP0 UIADD3 UR10, UPT, UPT, UR10, 0x20, URZ ;  /* 0x000000200a0a8890 */ /* 0x000fe4000fffe0ff */
[----:B------:R-:W-:Y:S01]  /*55a0*/  @!UP0 UIADD3 UR8, UPT, UPT, UR4, 0x200, URZ ;  /* 0x0000020004088890 */ /* 0x000fe2000fffe0ff */
[----:B------:R-:W-:Y:S01]  /*55b0*/  @!P2 R2UR UR4, R0 ;  /* 0x000000000004a2ca */ /* 0x000fe200000e0000 */
[----:B------:R-:W-:Y:S02]  /*55c0*/  @!UP0 UPRMT UR19, UR7, 0x5410, URZ ;  /* 0x0000541007138896 */ /* 0x000fe400080000ff */
[----:B------:R-:W-:Y:S02]  /*55d0*/  UISETP.NE.AND UP0, UPT, UR6, 0x3, UPT ;  /* 0x000000030600788c */ /* 0x000fe4000bf05270 */
[----:B------:R-:W-:Y:S02]  /*55e0*/  UIADD3 UR28, UPT, UPT, UR14, UR22, URZ ;  /* 0x000000160e1c7290 */ /* 0x000fe4000fffe0ff */
[----:B------:R-:W-:Y:S01]  /*55f0*/  USEL UR25, UR6, URZ, UP0 ;  /* 0x000000ff06197287 */ /* 0x000fe20008000000 */
[----:B------:R-:W-:Y:S01]  /*5600*/  @!P2 R2UR UR6, R2 ;  /* 0x000000000206a2ca */ /* 0x000fe200000e0000 */
[----:B------:R-:W-:Y:S02]  /*5610*/  USEL UR20, URZ, 0x1, UP0 ;  /* 0x00000001ff147887 */ /* 0x000fe40008000000 */
[----:B------:R-:W-:Y:S01]  /*5620*/  VOTEU.ALL UP0, P2 ;  /* 0x0000000000ff7886 */ /* 0x000fe20001000000 */
[----:B------:R-:W-:Y:S01]  /*5630*/  UIADD3 UR52, UPT, UPT, UR15, UR21, URZ ;  /* 0x000000150f347290 */ /* 0x000fe2000fffe0ff */
[----:B--2---:R-:W-:Y:S01]  /*5640*/  IMAD.U32 R5, RZ, RZ, UR4 ;  /* 0x00000004ff057e24 */ /* 0x004fe2000f8e00ff */
[----:B---3--:R-:W-:Y:S01]  /*5650*/  UPRMT UR4, UR23, 0x654, UR9 ;  /* 0x0000065417047896 */ /* 0x008fe20008000009 */
[----:B------:R-:W-:Y:S03]  /*5660*/  LOP3.LUT R9, R9, UR20, RZ, 0x3c, !PT ;  /* 0x0000001409097c12 */ /* 0x000fe6000f8e3cff */
[----:B------:R-:W-:Y:S03]  /*5670*/  @!P2 R2UR UR7, R5 ;  /* 0x000000000507a2ca */ /* 0x000fe600000e0000 */
[----:B------:R-:W-:Y:S05]  /*5680*/  IMAD.U32 R4, RZ, RZ, UR6 ;  /* 0x00000006ff047e24 */ /* 0x000fea000f8e00ff */
[----:B------:R-:W-:Y:S11]  /*5690*/  @!P2 R2UR UR6, R4 ;  /* 0x000000000406a2ca */ /* 0x000ff600000e0000 */
[----:B------:R-:W-:Y:S02]  /*56a0*/  @!UPT UIADD3 URZ, UPT, UPT, URZ, URZ, URZ ;  /* 0x000000fffffff290 */ /* 0x000fe4000fffe0ff */
[----:B------:R2:W-:Y:S01]  /*56b0*/  @!UP0 UTMALDG.4D.IM2COL [UR8], [UR6], UR19 ;  /* 0x00000008060083b4 */ /* 0x0005e20008058013 */
[----:B------:R2:W-:Y:S01]  /*56c0*/  @!P2 SYNCS.ARRIVE.TRANS64.RED.A0TR RZ, [UR5+0xa0], R3 ;  /* 0x0000a003ffffa9a7 */ /* 0x0005e20008300405 */
[----:B------:R-:W-:Y:S01]  /*56d0*/  SYNCS.ARRIVE.TRANS64.RED.A1T0 RZ, [UR4], RZ ;  /* 0x000000ffffff79a7 */ /* 0x000fe20008100404 */
[----:B------:R-:W-:Y:S05]  /*56e0*/  BRA.U UP2, `(.L_x_94) ;  /* 0xfffffff102c47547 */ /* 0x000fea000b83ffff */
[----:B------:R-:W-:Y:S01]  /*56f0*/  UIADD3 UR24, UPT, UPT, UR24, 0xb8, URZ ;  /* 0x000000b818187890 */ /* 0x000fe2000fffe0ff */
[----:B--2---:R-:W-:-:S03]  /*5700*/  SHF.L.U32 R3, R9, 0x1f, RZ ;  /* 0x0000001f09037819 */ /* 0x004fc600000006ff */
[----:B------:R-:W-:-:S09]  /*5710*/  ULEA UR4, UR25, UR24, 0x3 ;  /* 0x0000001819047291 */ /* 0x000fd2000f8e18ff */
[----:B------:R-:W2:Y:S02]  /*5720*/  SYNCS.PHASECHK.TRANS64.TRYWAIT P0, [UR4], R3 ;  /* 0x00000003ff0075a7 */ /* 0x000ea40008001104 */
[----:B--2---:R-:W-:Y:S05]  /*5730*/  @!P0 BRA `(.L_x_95) ;  /* 0x0000003800d08947 */ /* 0x004fea0003800000 */
.L_x_178:
[----:B------:R-:W-:-:S04]  /*5740*/  UIADD3 UR4, UPT, UPT, UR25, 0x1, URZ ;  /* 0x0000000119047890 */ /* 0x000fc8000fffe0ff */
[----:B------:R-:W-:-:S04]  /*5750*/  UISETP.NE.AND UP0, UPT, UR4, 0x3, UPT ;  /* 0x000000030400788c */ /* 0x000fc8000bf05270 */
[----:B------:R-:W-:Y:S02]  /*5760*/  USEL UR6, URZ, 0x1, UP0 ;  /* 0x00000001ff067887 */ /* 0x000fe40008000000 */
[----:B------:R-:W-:-:S04]  /*5770*/  USEL UR4, UR4, URZ, UP0 ;  /* 0x000000ff04047287 */ /* 0x000fc80008000000 */
[----:B------:R-:W-:Y:S01]  /*5780*/  ULEA UR5, UR4, UR24, 0x3 ;  /* 0x0000001804057291 */ /* 0x000fe2000f8e18ff */
[----:B------:R-:W-:-:S04]  /*5790*/  LOP3.LUT R9, R9, UR6, RZ, 0x3c, !PT ;  /* 0x0000000609097c12 */ /* 0x000fc8000f8e3cff */
[----:B--2---:R-:W-:-:S04]  /*57a0*/  SHF.L.U32 R3, R9, 0x1f, RZ ;  /* 0x0000001f09037819 */ /* 0x004fc800000006ff */
[----:B------:R-:W2:Y:S02]  /*57b0*/  SYNCS.PHASECHK.TRANS64.TRYWAIT P0, [UR5], R3 ;  /* 0x00000003ff0075a7 */ /* 0x000ea40008001105 */
[----:B--2---:R-:W-:Y:S05]  /*57c0*/  @!P0 BRA `(.L_x_96) ;  /* 0x0000003800c48947 */ /* 0x004fea0003800000 */
.L_x_180:
[----:B------:R-:W-:-:S04]  /*57d0*/  UIADD3 UR4, UPT, UPT, UR4, 0x1, URZ ;  /* 0x0000000104047890 */ /* 0x000fc8000fffe0ff */
[----:B------:R-:W-:-:S04]  /*57e0*/  UISETP.NE.AND UP0, UPT, UR4, 0x3, UPT ;  /* 0x000000030400788c */ /* 0x000fc8000bf05270 */
[----:B------:R-:W-:Y:S02]  /*57f0*/  USEL UR5, URZ, 0x1, UP0 ;  /* 0x00000001ff057887 */ /* 0x000fe40008000000 */
[----:B------:R-:W-:-:S04]  /*5800*/  USEL UR4, UR4, URZ, UP0 ;  /* 0x000000ff04047287 */ /* 0x000fc80008000000 */
[----:B------:R-:W-:Y:S01]  /*5810*/  ULEA UR4, UR4, UR24, 0x3 ;  /* 0x0000001804047291 */ /* 0x000fe2000f8e18ff */
[----:B--2---:R-:W-:-:S04]  /*5820*/  LOP3.LUT R3, R9, UR5, RZ, 0x3c, !PT ;  /* 0x0000000509037c12 */ /* 0x004fc8000f8e3cff */
[----:B------:R-:W-:Y:S01]  /*5830*/  SHF.L.U32 R3, R3, 0x1f, RZ ;  /* 0x0000001f03037819 */ /* 0x000fe200000006ff */
[----:B------:R-:W-:-:S07]  /*5840*/  IMAD.U32 R0, RZ, RZ, UR4 ;  /* 0x00000004ff007e24 */ /* 0x000fce000f8e00ff */
.L_x_97:
[----:B--2---:R2:W3:Y:S02]  /*5850*/  SYNCS.PHASECHK.TRANS64.TRYWAIT P0, [R0+URZ], R3 ;  /* 0x00000003000075a7 */ /* 0x0044e400080011ff */
[----:B---3--:R-:W-:Y:S05]  /*5860*/  @!P0 NANOSLEEP.SYNCS 0x989680 ;  /* 0x009896800000895d */ /* 0x008fea0003900000 */
[----:B------:R-:W3:Y:S02]  /*5870*/  @!P0 SYNCS.PHASECHK.TRANS64 P0, [R0+URZ], R3 ;  /* 0x00000003000085a7 */ /* 0x000ee400080010ff */
[----:B-1-3--:R-:W-:Y:S05]  /*5880*/  @P0 EXIT ;  /* 0x000000000000094d */ /* 0x00afea0003800000 */
[----:B------:R-:W-:Y:S05]  /*5890*/  BRA `(.L_x_97) ;  /* 0xfffffffc00ec7947 */ /* 0x000fea000383ffff */
.L_x_85:
[----:B------:R-:W-:-:S06]  /*58a0*/  UISETP.GE.AND UP0, UPT, UR18, 0x4, UPT ;  /* 0x000000041200788c */ /* 0x000fcc000bf06270 */
[----:B------:R-:W-:-:S13]  /*58b0*/  PLOP3.LUT P0, PT, PT, PT, UP0, 0x80, 0x8 ;  /* 0x000000000008781c */ /* 0x000fda0003f0f008 */
[----:B-1----:R-:W-:Y:S05]  /*58c0*/  @!P0 EXIT ;  /* 0x000000000000894d */ /* 0x002fea0003800000 */
[----:B------:R-:W1:Y:S08]  /*58d0*/  S2UR UR4, SR_CgaCtaId ;  /* 0x00000000000479c3 */ /* 0x000e700000008800 */
[----:B------:R-:W-:Y:S01]  /*58e0*/  BAR.SYNC.DEFER_BLOCKING 0x6, 0xa0 ;  /* 0x0182800000007b1d */ /* 0x000fe20000010000 */
[C---:B------:R-:W-:Y:S01]  /*58f0*/  IMAD.SHL.U32 R0, R96.reuse, 0x20, RZ ;  /* 0x0000002060007824 */ /* 0x040fe200078e00ff */
[C---:B------:R-:W-:Y:S01]  /*5900*/  LOP3.LUT R97, R96.reuse, 0x2, RZ, 0xc0, !PT ;  /* 0x0000000260617812 */ /* 0x040fe200078ec0ff */
[C---:B------:R-:W-:Y:S01]  /*5910*/  IMAD.SHL.U32 R99, R96.reuse, 0x4, RZ ;  /* 0x0000000460637824 */ /* 0x040fe200078e00ff */
[C---:B------:R-:W-:Y:S01]  /*5920*/  LOP3.LUT R86, R96.reuse, 0x60, RZ, 0xc0, !PT ;  /* 0x0000006060567812 */ /* 0x040fe200078ec0ff */
[----:B------:R-:W-:Y:S01]  /*5930*/  IMAD.U32 R37, R96, 0x10000, RZ ;  /* 0x0001000060257824 */ /* 0x000fe200078e00ff */
[----:B------:R-:W-:-:S02]  /*5940*/  UMOV UR49, 0x400 ;  /* 0x0000040000317882 */ /* 0x000fc40000000000 */
[----:B------:R-:W2:Y:S01]  /*5950*/  LDC.64 R78, c[0x0][0x8b0] ;  /* 0x00022c00ff4e7b82 */ /* 0x000ea20000000a00 */
[----:B------:R-:W-:Y:S01]  /*5960*/  LOP3.LUT R6, R0, 0xc0, RZ, 0xc0, !PT ;  /* 0x000000c000067812 */ /* 0x000fe200078ec0ff */
[----:B------:R-:W-:Y:S01]  /*5970*/  IMAD.MOV.U32 R36, RZ, RZ, RZ ;  /* 0x000000ffff247224 */ /* 0x000fe200078e00ff */
[----:B------:R-:W-:Y:S02]  /*5980*/  LOP3.LUT R96, R96, 0x4, RZ, 0xc0, !PT ;  /* 0x0000000460607812 */ /* 0x000fe400078ec0ff */
[----:B------:R-:W-:Y:S02]  /*5990*/  CS2R R84, SRZ ;  /* 0x0000000000547805 */ /* 0x000fe4000001ff00 */
[----:B------:R-:W-:Y:S01]  /*59a0*/  LOP3.LUT R99, R6, 0x18, R99, 0xf8, !PT ;  /* 0x0000001806637812 */ /* 0x000fe200078ef863 */
[----:B------:R-:W-:Y:S01]  /*59b0*/  IMAD.MOV R97, RZ, RZ, -R97 ;  /* 0x000000ffff617224 */ /* 0x000fe200078e0a61 */
[----:B------:R-:W-:Y:S01]  /*59c0*/  IADD3 R98, PT, PT, -R96, 0x2, RZ ;  /* 0x0000000260627810 */ /* 0x000fe20007ffe1ff */
[----:B------:R-:W3:Y:S01]  /*59d0*/  LDC.64 R76, c[0x0][0x8a8] ;  /* 0x00022a00ff4c7b82 */ /* 0x000ee20000000a00 */
[----:B------:R-:W-:Y:S01]  /*59e0*/  LOP3.LUT R99, R99, 0xf20, R0, 0xf8, !PT ;  /* 0x00000f2063637812 */ /* 0x000fe200078ef800 */
[----:B------:R-:W-:Y:S01]  /*59f0*/  IMAD.MOV R96, RZ, RZ, -R96 ;  /* 0x000000ffff607224 */ /* 0x000fe200078e0a60 */
[----:B------:R-:W-:Y:S01]  /*5a00*/  LOP3.LUT R37, R37, 0x600000, RZ, 0xc0, !PT ;  /* 0x0060000025257812 */ /* 0x000fe200078ec0ff */
[----:B------:R-:W-:Y:S01]  /*5a10*/  IMAD.SHL.U32 R98, R98, 0x10, RZ ;  /* 0x0000001062627824 */ /* 0x000fe200078e00ff */
[----:B------:R-:W4:Y:S01]  /*5a20*/  LDCU UR63, c[0x0][0x370] ;  /* 0x00006e00ff3f77ac */ /* 0x000f220008000800 */
[----:B-1----:R-:W-:Y:S01]  /*5a30*/  ULEA UR49, UR4, UR49, 0x18 ;  /* 0x0000003104317291 */ /* 0x002fe2000f8ec0ff */
[----:B------:R-:W1:Y:S01]  /*5a40*/  LDCU.64 UR4, c[0x0][0x890] ;  /* 0x00011200ff0477ac */ /* 0x000e620008000a00 */
[----:B------:R-:W-:Y:S01]  /*5a50*/  UMOV UR55, 0x1 ;  /* 0x0000000100377882 */ /* 0x000fe20000000000 */
[----:B------:R-:W-:Y:S01]  /*5a60*/  UMOV UR50, URZ ;  /* 0x000000ff00327c82 */ /* 0x000fe20008000000 */
[----:B------:R-:W2:Y:S05]  /*5a70*/  LDCU UR45, c[0x0][0xb0c] ;  /* 0x00016180ff2d77ac */ /* 0x000eaa0008000800 */
[----:B------:R-:W4:Y:S01]  /*5a80*/  LDS R2, [UR49+0x130] ;  /* 0x00013031ff027984 */ /* 0x000f220008000800 */
[----:B------:R-:W2:Y:S01]  /*5a90*/  LDCU UR38, c[0x0][0xb30] ;  /* 0x00016600ff2677ac */ /* 0x000ea20008000800 */
[----:B------:R-:W2:Y:S01]  /*5aa0*/  LDCU.64 UR60, c[0x0][0x888] ;  /* 0x00011100ff3c77ac */ /* 0x000ea20008000a00 */
[----:B-1----:R-:W-:Y:S01]  /*5ab0*/  IMAD.U32 R90, RZ, RZ, UR4 ;  /* 0x00000004ff5a7e24 */ /* 0x002fe2000f8e00ff */
[----:B------:R-:W1:Y:S01]  /*5ac0*/  LDCU.64 UR46, c[0x0][0xb28] ;  /* 0x00016500ff2e77ac */ /* 0x000e620008000a00 */
[----:B------:R-:W-:Y:S01]  /*5ad0*/  IMAD.U32 R89, RZ, RZ, UR5 ;  /* 0x00000005ff597e24 */ /* 0x000fe2000f8e00ff */
[----:B------:R-:W2:Y:S01]  /*5ae0*/  LDCU.64 UR4, c[0x0][0xa90] ;  /* 0x00015200ff0477ac */ /* 0x000ea20008000a00 */
[----:B------:R-:W1:Y:S01]  /*5af0*/  LDCU.128 UR56, c[0x0][0xb10] ;  /* 0x00016200ff3877ac */ /* 0x000e620008000c00 */
[----:B------:R-:W1:Y:S01]  /*5b00*/  LDCU UR62, c[0x0][0x374] ;  /* 0x00006e80ff3e77ac */ /* 0x000e620008000800 */
[----:B------:R-:W-:Y:S01]  /*5b10*/  UMOV UR54, URZ ;  /* 0x000000ff00367c82 */ /* 0x000fe20008000000 */
[----:B------:R-:W-:Y:S01]  /*5b20*/  UMOV UR51, URZ ;  /* 0x000000ff00337c82 */ /* 0x000fe20008000000 */
[----:B--2---:R-:W-:Y:S01]  /*5b30*/  IMAD.U32 R92, RZ, RZ, UR4 ;  /* 0x00000004ff5c7e24 */ /* 0x004fe2000f8e00ff */
[----:B------:R-:W-:Y:S01]  /*5b40*/  UIADD3 UR4, UPT, UPT, UR49, 0x200, URZ ;  /* 0x0000020031047890 */ /* 0x000fe2000fffe0ff */
[----:B------:R-:W-:Y:S01]  /*5b50*/  MOV R91, UR5 ;  /* 0x00000005005b7c02 */ /* 0x000fe20008000f00 */
[C---:B----4-:R-:W-:Y:S01]  /*5b60*/  VIADD R3, R2.reuse, 0x40 ;  /* 0x0000004002037836 */ /* 0x050fe20000000000 */
[----:B------:R-:W-:-:S03]  /*5b70*/  LOP3.LUT R2, R2, 0xffff, RZ, 0xc0, !PT ;  /* 0x0000ffff02027812 */ /* 0x000fc600078ec0ff */
[----:B------:R-:W-:Y:S02]  /*5b80*/  MOV R0, UR4 ;  /* 0x0000000400007c02 */ /* 0x000fe40008000f00 */
[----:B------:R-:W-:Y:S02]  /*5b90*/  LOP3.LUT R3, R3, 0xffff, RZ, 0xc0, !PT ;  /* 0x0000ffff03037812 */ /* 0x000fe400078ec0ff */
[----:B------:R-:W-:-:S03]  /*5ba0*/  LEA R99, R99, UR4, 0x1 ;  /* 0x0000000463637c11 */ /* 0x000fc6000f8e08ff */
[----:B-1-3--:R2:W-:Y:S04]  /*5bb0*/  STL.64 [R1], R2 ;  /* 0x0000000201007387 */ /* 0x00a5e80000100a00 */
.L_x_128:
[----:B--2---:R-:W-:Y:S04]  /*5bc0*/  SHF.L.U32 R3, R84, 0x1f, RZ ;  /* 0x0000001f54037819 */ /* 0x004fe800000006ff */
[----:B-1----:R-:W1:Y:S02]  /*5bd0*/  SYNCS.PHASECHK.TRANS64.TRYWAIT P0, [UR49+0xe0], R3 ;  /* 0x0000e003ff0075a7 */ /* 0x002e640008001131 */
[----:B-1----:R-:W-:Y:S05]  /*5be0*/  @!P0 BRA `(.L_x_98) ;  /* 0x0000003400d48947 */ /* 0x002fea0003800000 */
.L_x_182:
[----:B------:R-:W-:Y:S01]  /*5bf0*/  LEA R2, R36, UR48, 0x2 ;  /* 0x0000003024027c11 */ /* 0x000fe2000f8e10ff */
        /* <DEDUP_REMOVED lines=9> */
[----:B------:R-:W-:Y:S09]  /*5c90*/  UPRMT UR4, URZ, 0x654, UR4 ;  /* 0x00000654ff047896 */ /* 0x000ff20008000004 */
[----:B---3--:R-:W-:Y:S01]  /*5ca0*/  SYNCS.ARRIVE.TRANS64.RED.A1T0 RZ, [UR4], RZ ;  /* 0x000000ffffff79a7 */ /* 0x008fe20008100404 */
[----:B------:R-:W5:Y:S01]  /*5cb0*/  LDL R2, [R2] ;  /* 0x0000000002027983 */ /* 0x000f620000100800 */
[----:B--2---:R-:W-:Y:S11]  /*5cc0*/  LOP3.LUT P0, RZ, R6, 0x1, RZ, 0xc0, !PT ;  /* 0x0000000106ff7812 */ /* 0x004ff6000780c0ff */
[----:B------:R-:W-:Y:S02]  /*5cd0*/  @!UPT UIADD3 URZ, UPT, UPT, URZ, URZ, URZ ;  /* 0x000000fffffff290 */ /* 0x000fe4000fffe0ff */
[----:B------:R-:W-:Y:S01]  /*5ce0*/  VOTEU.ANY UP1, P0 ;  /* 0x0000000000ff7886 */ /* 0x000fe20000020100 */
[----:B------:R-:W-:Y:S01]  /*5cf0*/  PLOP3.LUT P0, PT, PT, PT, UP1, 0x80, 0x8 ;  /* 0x000000000008781c */ /* 0x000fe20003f0f018 */
[----:B------:R-:W-:Y:S06]  /*5d00*/  UP2UR UR4, UPR, URZ, 0x2 ;  /* 0x00000002ff047883 */ /* 0x000fec0008000000 */
[----:B------:R-:W-:Y:S06]  /*5d10*/  IMAD.U32 R110, RZ, RZ, UR4 ;  /* 0x00000004ff6e7e24 */ /* 0x000fec000f8e00ff */
[----:B-1----:R-:W-:Y:S02]  /*5d20*/  @P0 MOV R3, R4 ;  /* 0x0000000400030202 */ /* 0x002fe40000000f00 */
[----:B------:R-:W-:Y:S02]  /*5d30*/  @P0 LOP3.LUT R0, R5, 0xffff, RZ, 0xc0, !PT ;  /* 0x0000ffff05000812 */ /* 0x000fe400078ec0ff */
[----:B------:R-:W-:Y:S02]  /*5d40*/  @P0 R2UR UR5, R3 ;  /* 0x00000000030502ca */ /* 0x000fe400000e0000 */
[----:B------:R-:W-:Y:S11]  /*5d50*/  @P0 R2UR UR4, R0 ;  /* 0x00000000000402ca */ /* 0x000ff600000e0000 */
[----:B------:R-:W-:Y:S02]  /*5d60*/  @UP1 UMOV UR37, UR5 ;  /* 0x0000000500251c82 */ /* 0x000fe40008000000 */
[----:B------:R-:W-:Y:S01]  /*5d70*/  @UP1 UMOV UR36, UR4 ;  /* 0x0000000400241c82 */ /* 0x000fe20008000000 */
[----:B------:R-:W-:Y:S05]  /*5d80*/  BRA.U !UP0, `(.L_x_99) ;  /* 0x0000000108cc7547 */ /* 0x000fea000b800000 */
[----:B------:R-:W1:Y:S01]  /*5d90*/  LDCU UR9, c[0x0][0xb20] ;  /* 0x00016400ff0977ac */ /* 0x000e620008000800 */
[----:B------:R-:W-:Y:S02]  /*5da0*/  UIMAD.WIDE.U32 UR4, UR62, UR59, URZ ;  /* 0x0000003b3e0472a5 */ /* 0x000fe4000f8e00ff */
[----:B------:R-:W-:Y:S02]  /*5db0*/  UIMAD.WIDE.U32 UR6, UR63, UR56, URZ ;  /* 0x000000383f0672a5 */ /* 0x000fe4000f8e00ff */
[----:B------:R-:W-:Y:S02]  /*5dc0*/  UIMAD.WIDE.U32 UR10, UR36, UR59, URZ ;  /* 0x0000003b240a72a5 */ /* 0x000fe4000f8e00ff */
[----:B------:R-:W-:Y:S02]  /*5dd0*/  UISETP.NE.AND UP0, UPT, UR58, 0x1, UPT ;  /* 0x000000013a00788c */ /* 0x000fe4000bf05270 */
[----:B------:R-:W-:Y:S02]  /*5de0*/  UISETP.NE.AND UP1, UPT, UR45, 0x1, UPT ;  /* 0x000000012d00788c */ /* 0x000fe4000bf25270 */
[----:B------:R-:W-:Y:S02]  /*5df0*/  UISETP.NE.AND UP2, UPT, UR39, 0x1, UPT ;  /* 0x000000012700788c */ /* 0x000fe4000bf45270 */
[----:B------:R-:W-:Y:S01]  /*5e00*/  UIMAD.WIDE.U32 UR12, UR37, UR56, URZ ;  /* 0x00000038250c72a5 */ /* 0x000fe2000f8e00ff */
[----:B------:R-:W-:Y:S01]  /*5e10*/  UMOV UR4, UR5 ;  /* 0x0000000500047c82 */ /* 0x000fe20008000000 */
[----:B------:R-:W-:Y:S01]  /*5e20*/  UMOV UR6, UR11 ;  /* 0x0000000b00067c82 */ /* 0x000fe20008000000 */
[----:B-1----:R-:W-:Y:S03]  /*5e30*/  USHF.R.U32.HI UR8, URZ, UR9, UR4 ;  /* 0x00000009ff087299 */ /* 0x002fe60008011604 */
[----:B------:R-:W-:Y:S02]  /*5e40*/  UMOV UR4, UR7 ;  /* 0x0000000700047c82 */ /* 0x000fe40008000000 */
[----:B------:R-:W-:Y:S02]  /*5e50*/  USHF.R.U32.HI UR5, URZ, UR57, UR4 ;  /* 0x00000039ff057299 */ /* 0x000fe40008011604 */
[----:B------:R-:W-:Y:S02]  /*5e60*/  USEL UR4, UR62, UR8, !UP0 ;  /* 0x000000083e047287 */ /* 0x000fe4000c000000 */
[----:B------:R-:W-:Y:S02]  /*5e70*/  USHF.R.U32.HI UR8, URZ, UR9, UR6 ;  /* 0x00000009ff087299 */ /* 0x000fe40008011606 */
[----:B------:R-:W-:Y:S02]  /*5e80*/  UIMAD.WIDE.U32 UR6, UR4, UR46, URZ ;  /* 0x0000002e040672a5 */ /* 0x000fe4000f8e00ff */
[----:B------:R-:W-:Y:S02]  /*5e90*/  USEL UR9, UR63, UR5, !UP1 ;  /* 0x000000053f097287 */ /* 0x000fe4000c800000 */
[----:B------:R-:W-:Y:S02]  /*5ea0*/  USEL UR8, UR36, UR8, !UP0 ;  /* 0x0000000824087287 */ /* 0x000fe4000c000000 */
[----:B------:R-:W-:Y:S01]  /*5eb0*/  UIMAD.WIDE.U32 UR10, UR9, UR46, URZ ;  /* 0x0000002e090a72a5 */ /* 0x000fe2000f8e00ff */
[----:B------:R-:W-:Y:S01]  /*5ec0*/  UMOV UR6, UR7 ;  /* 0x0000000700067c82 */ /* 0x000fe20008000000 */
[----:B------:R-:W-:Y:S01]  /*5ed0*/  UMOV UR5, UR13 ;  /* 0x0000000d00057c82 */ /* 0x000fe20008000000 */
[----:B------:R-:W-:Y:S02]  /*5ee0*/  @UP2 USHF.R.U32.HI UR4, URZ, UR47, UR6 ;  /* 0x0000002fff042299 */ /* 0x000fe40008011606 */
[----:B------:R-:W-:Y:S02]  /*5ef0*/  USHF.R.U32.HI UR5, URZ, UR57, UR5 ;  /* 0x00000039ff057299 */ /* 0x000fe40008011605 */
[----:B------:R-:W-:Y:S02]  /*5f00*/  UIMAD UR4, UR39, UR4, URZ ;  /* 0x00000004270472a4 */ /* 0x000fe4000f8e02ff */
[----:B------:R-:W-:Y:S02]  /*5f10*/  USEL UR5, UR37, UR5, !UP1 ;  /* 0x0000000525057287 */ /* 0x000fe4000c800000 */
[----:B------:R-:W-:Y:S01]  /*5f20*/  UISETP.GE.AND UP0, UPT, UR8, UR4, UPT ;  /* 0x000000040800728c */ /* 0x000fe2000bf06270 */
[----:B------:R-:W-:Y:S01]  /*5f30*/  UMOV UR6, UR11 ;  /* 0x0000000b00067c82 */ /* 0x000fe20008000000 */
[----:B------:R-:W-:Y:S02]  /*5f40*/  UIMAD.WIDE.U32 UR10, UR8, UR46, URZ ;  /* 0x0000002e080a72a5 */ /* 0x000fe4000f8e00ff */
[----:B------:R-:W-:Y:S04]  /*5f50*/  @UP2 USHF.R.U32.HI UR9, URZ, UR47, UR6 ;  /* 0x0000002fff092299 */ /* 0x000fe80008011606 */
[----:B------:R-:W-:Y:S01]  /*5f60*/  UIMAD UR6, UR39, UR9, URZ ;  /* 0x00000009270672a4 */ /* 0x000fe2000f8e02ff */
[----:B------:R-:W-:Y:S03]  /*5f70*/  UMOV UR4, UR11 ;  /* 0x0000000b00047c82 */ /* 0x000fe60008000000 */
[----:B------:R-:W-:Y:S02]  /*5f80*/  UISETP.GE.OR UP0, UPT, UR5, UR6, UP0 ;  /* 0x000000060500728c */ /* 0x000fe40008706670 */
[----:B------:R-:W-:Y:S02]  /*5f90*/  USHF.R.U32.HI UR4, URZ, UR47, UR4 ;  /* 0x0000002fff047299 */ /* 0x000fe40008011604 */
[----:B------:R-:W-:Y:S02]  /*5fa0*/  UIMAD.WIDE.U32 UR6, UR5, UR46, URZ ;  /* 0x0000002e050672a5 */ /* 0x000fe4000f8e00ff */
[----:B------:R-:W-:Y:S02]  /*5fb0*/  USEL UR11, UR8, UR4, !UP2 ;  /* 0x00000004080b7287 */ /* 0x000fe4000d000000 */
[----:B------:R-:W-:Y:S02]  /*5fc0*/  UIADD3 UR6, UPT, UPT, -UR5, URZ, URZ ;  /* 0x000000ff05067290 */ /* 0x000fe4000fffe1ff */
[----:B------:R-:W-:Y:S02]  /*5fd0*/  UIADD3 UR10, UPT, UPT, -UR11, URZ, URZ ;  /* 0x000000ff0b0a7290 */ /* 0x000fe4000fffe1ff */
[----:B------:R-:W-:Y:S02]  /*5fe0*/  UIMAD UR6, UR45, UR6, UR37 ;  /* 0x000000062d0672a4 */ /* 0x000fe4000f8e0225 */
[----:B------:R-:W-:Y:S01]  /*5ff0*/  UIMAD UR10, UR39, UR10, UR8 ;  /* 0x0000000a270a72a4 */ /* 0x000fe2000f8e0208 */
[----:B------:R-:W-:Y:S01]  /*6000*/  @!UP0 UMOV UR4, UR7 ;  /* 0x0000000700048c82 */ /* 0x000fe20008000000 */
[----:B------:R-:W-:Y:S02]  /*6010*/  UIADD3 UR7, UPT, UPT, -UR8, URZ, URZ ;  /* 0x000000ff08077290 */ /* 0x000fe4000fffe1ff */
[----:B------:R-:W-:Y:S04]  /*6020*/  @!UP0 USHF.R.U32.HI UR4, URZ, UR47, UR4 ;  /* 0x0000002fff048299 */ /* 0x000fe80008011604 */
[----:B------:R-:W-:Y:S04]  /*6030*/  @!UP0 USEL UR4, UR5, UR4, !UP2 ;  /* 0x0000000405048287 */ /* 0x000fe8000d000000 */
[----:B------:R-:W-:Y:S02]  /*6040*/  @!UP0 UIMAD UR9, UR9, UR10, UR4 ;  /* 0x0000000a090982a4 */ /* 0x000fe4000f8e0204 */
[----:B------:R-:W-:Y:S02]  /*6050*/  @!UP0 UIADD3 UR10, UPT, UPT, UR11, -UR4, URZ ;  /* 0x800000040b0a8290 */ /* 0x000fe4000fffe0ff */
[----:B------:R-:W-:Y:S02]  /*6060*/  UIMAD UR4, UR58, UR7, UR36 ;  /* 0x000000073a0472a4 */ /* 0x000fe4000f8e0224 */
[----:B------:R-:W-:Y:S03]  /*6070*/  @!UP0 UIMAD UR8, UR10, UR39, UR5 ;  /* 0x000000270a0882a4 */ /* 0x000fe6000f8e0205 */
[----:B------:R-:W-:Y:S02]  /*6080*/  @!UP0 UMOV UR5, UR9 ;  /* 0x0000000900058c82 */ /* 0x000fe40008000000 */
[----:B------:R-:W-:Y:S02]  /*6090*/  UIMAD UR37, UR5, UR45, UR6 ;  /* 0x0000002d052572a4 */ /* 0x000fe4000f8e0206 */
[----:B------:R-:W-:Y:S11]  /*60a0*/  UIMAD UR36, UR8, UR58, UR4 ;  /* 0x0000003a082472a4 */ /* 0x000ff6000f8e0204 */
[----:B------:R-:W-:Y:S01]  /*60b0*/  @!UPT UIADD3 URZ, UPT, UPT, URZ, URZ, URZ ;  /* 0x000000fffffff290 */ /* 0x000fe2000fffe0ff */
.L_x_99:
[----:B------:R-:W-:Y:S01]  /*60c0*/  UISETP.NE.AND UP0, UPT, UR38, 0x1, UPT ;  /* 0x000000012600788c */ /* 0x000fe2000bf05270 */
[----:B------:R-:W-:Y:S01]  /*60d0*/  @P0 SHF.R.U32.HI R4, RZ, 0x10, R5 ;  /* 0x00000010ff040819 */ /* 0x000fe20000011605 */
[----:B------:R-:W-:Y:S01]  /*60e0*/  USHF.L.U32 UR41, UR28, 0x6, URZ ;  /* 0x000000061c297899 */ /* 0x000fe200080006ff */
[----:B------:R-:W-:Y:S02]  /*60f0*/  R2UR UR11, R104 ;  /* 0x00000000680b72ca */ /* 0x000fe400000e0000 */
[----:B------:R-:W-:Y:S06]  /*6100*/  @P0 R2UR UR11, R4 ;  /* 0x00000000040b02ca */ /* 0x000fec00000e0000 */
[----:B------:R-:W1:Y:S07]  /*6110*/  @!UP0 LDCU.128 UR12, c[0x0][0xb10] ;  /* 0x00016200ff0c87ac */ /* 0x000e6e0008000c00 */
[----:B------:R-:W-:Y:S01]  /*6120*/  IMAD.U32 R104, RZ, RZ, UR11 ;  /* 0x0000000bff687e24 */ /* 0x000fe2000f8e00ff */
[----:B------:R-:W2:Y:S01]  /*6130*/  @!UP0 LDCU UR5, c[0x0][0xb0c] ;  /* 0x00016180ff0587ac */ /* 0x000ea20008000800 */
[----:B------:R-:W3:Y:S01]  /*6140*/  @!UP0 LDCU UR10, c[0x0][0xb20] ;  /* 0x00016400ff0a87ac */ /* 0x000ee20008000800 */
[----:B------:R-:W-:Y:S02]  /*6150*/  UIADD3 UR11, UPT, UPT, UR49, 0x200, URZ ;  /* 0x00000200310b7890 */ /* 0x000fe4000fffe0ff */
[----:B-1----:R-:W-:Y:S02]  /*6160*/  UIMAD.WIDE.U32 UR8, UR37, UR12, URZ ;  /* 0x0000000c250872a5 */ /* 0x002fe4000f8e00ff */
[----:B------:R-:W-:Y:S02]  /*6170*/  UIMAD.WIDE.U32 UR6, UR36, UR15, URZ ;  /* 0x0000000f240672a5 */ /* 0x000fe4000f8e00ff */
[----:B------:R-:W-:Y:S03]  /*6180*/  @!UP0 UISETP.NE.AND UP1, UPT, UR14, 0x1, UPT ;  /* 0x000000010e00888c */ /* 0x000fe6000bf25270 */
[----:B------:R-:W-:Y:S01]  /*6190*/  @!UP0 UMOV UR4, UR9 ;  /* 0x0000000900048c82 */ /* 0x000fe20008000000 */
[----:B--2---:R-:W-:Y:S02]  /*61a0*/  @!UP0 UISETP.NE.AND UP2, UPT, UR5, 0x1, UPT ;  /* 0x000000010500888c */ /* 0x004fe4000bf45270 */
[----:B------:R-:W-:Y:S01]  /*61b0*/  @!UP0 USHF.R.U32.HI UR4, URZ, UR13, UR4 ;  /* 0x0000000dff048299 */ /* 0x000fe20008011604 */
[----:B------:R-:W-:Y:S02]  /*61c0*/  @!UP0 UMOV UR6, UR7 ;  /* 0x0000000700068c82 */ /* 0x000fe40008000000 */
[----:B---3--:R-:W-:Y:S02]  /*61d0*/  @!UP0 USHF.R.U32.HI UR6, URZ, UR10, UR6 ;  /* 0x0000000aff068299 */ /* 0x008fe40008011606 */
[----:B------:R-:W-:Y:S02]  /*61e0*/  @!UP0 USEL UR7, UR37, UR4, !UP2 ;  /* 0x0000000425078287 */ /* 0x000fe4000d000000 */
[----:B------:R-:W-:Y:S04]  /*61f0*/  @!UP0 USEL UR6, UR36, UR6, !UP1 ;  /* 0x0000000624068287 */ /* 0x000fe8000c800000 */
[----:B------:R-:W-:Y:S02]  /*6200*/  @!UP0 UIADD3 UR4, UPT, UPT, -UR7, UR6, URZ ;  /* 0x0000000607048290 */ /* 0x000fe4000fffe1ff */
[----:B------:R-:W-:Y:S02]  /*6210*/  @!UP0 UIADD3 UR6, UPT, UPT, UR7, -UR6, URZ ;  /* 0x8000000607068290 */ /* 0x000fe4000fffe0ff */
[----:B------:R-:W-:Y:S02]  /*6220*/  @!UP0 UIMAD UR37, UR4, UR5, UR37 ;  /* 0x00000005042582a4 */ /* 0x000fe4000f8e0225 */
[----:B------:R-:W-:Y:S02]  /*6230*/  @!UP0 UIMAD UR36, UR6, UR14, UR36 ;  /* 0x0000000e062482a4 */ /* 0x000fe4000f8e0224 */
[----:B------:R-:W-:Y:S09]  /*6240*/  ULOP3.LUT UP0, URZ, UR11, 0x1b0, URZ, 0xc0, !UPT ;  /* 0x000001b00bff7892 */ /* 0x000ff2000f80c0ff */
[----:B------:R-:W-:Y:S05]  /*6250*/  BRA.U !UP0, `(.L_x_100) ;  /* 0x00000001087c7547 */ /* 0x000fea000b800000 */
[----:B------:R-:W1:Y:S01]  /*6260*/  LDCU.64 UR8, c[0x4][0x80] ;  /* 0x01001000ff0877ac */ /* 0x000e620008000a00 */
[----:B------:R-:W-:Y:S01]  /*6270*/  MOV R16, 0x0 ;  /* 0x0000000000107802 */ /* 0x000fe20000000f00 */
[----:B------:R-:W-:Y:S02]  /*6280*/  HFMA2 R12, -RZ, RZ, 0, 5.9604644775390625e-08 ;  /* 0x00000001ff0c7431 */ /* 0x000fe400000001ff */
[----:B------:R-:W-:Y:S01]  /*6290*/  IMAD.MOV.U32 R8, RZ, RZ, 0x70 ;  /* 0x00000070ff087424 */ /* 0x000fe200078e00ff */
[----:B------:R2:W3:Y:S01]  /*62a0*/  LDC.64 R14, c[0x4][R16] ;  /* 0x01000000100e7b82 */ /* 0x0004e20000000a00 */
[----:B------:R-:W4:Y:S01]  /*62b0*/  LDCU.64 UR6, c[0x4][0x88] ;  /* 0x01001100ff0677ac */ /* 0x000f220008000a00 */
[----:B------:R-:W-:Y:S01]  /*62c0*/  IMAD.MOV.U32 R13, RZ, RZ, RZ ;  /* 0x000000ffff0d7224 */ /* 0x000fe200078e00ff */
[----:B------:R-:W2:Y:S01]  /*62d0*/  LDCU.64 UR4, c[0x4][0x8] ;  /* 0x01000100ff0477ac */ /* 0x000ea20008000a00 */
[----:B-1----:R-:W-:Y:S01]  /*62e0*/  MOV R5, UR9 ;  /* 0x0000000900057c02 */ /* 0x002fe20008000f00 */
[----:B------:R-:W-:Y:S01]  /*62f0*/  IMAD.U32 R4, RZ, RZ, UR8 ;  /* 0x00000008ff047e24 */ /* 0x000fe2000f8e00ff */
[----:B----4-:R-:W-:Y:S01]  /*6300*/  MOV R7, UR7 ;  /* 0x0000000700077c02 */ /* 0x010fe20008000f00 */
[----:B------:R-:W-:Y:S01]  /*6310*/  IMAD.U32 R6, RZ, RZ, UR6 ;  /* 0x00000006ff067e24 */ /* 0x000fe2000f8e00ff */
[----:B--2---:R-:W-:Y:S01]  /*6320*/  MOV R11, UR5 ;  /* 0x00000005000b7c02 */ /* 0x004fe20008000f00 */
[----:B------:R-:W-:Y:S02]  /*6330*/  IMAD.U32 R10, RZ, RZ, UR4 ;  /* 0x00000004ff0a7e24 */ /* 0x000fe4000f8e00ff */
[----:B------:R-:W-:Y:S07]  /*6340*/  LEPC R20, `(.L_x_101) ;  /* 0x000000001014794e */ /* 0x000fee0000000000 */
[----:B---3-5:R-:W-:Y:S05]  /*6350*/  CALL.ABS.NOINC R14 ;  /* 0x000000000e007343 */ /* 0x028fea0003c00000 */
.L_x_101:
[----:B------:R-:W1:Y:S01]  /*6360*/  LDCU.64 UR8, c[0x4][0x80] ;  /* 0x01001000ff0877ac */ /* 0x000e620008000a00 */
[----:B------:R-:W2:Y:S01]  /*6370*/  LDC.64 R16, c[0x4][R16] ;  /* 0x0100000010107b82 */ /* 0x000ea20000000a00 */
[----:B------:R-:W-:Y:S02]  /*6380*/  HFMA2 R12, -RZ, RZ, 0, 5.9604644775390625e-08 ;  /* 0x00000001ff0c7431 */ /* 0x000fe400000001ff */
[----:B------:R-:W-:Y:S02]  /*6390*/  IMAD.MOV.U32 R8, RZ, RZ, 0x70 ;  /* 0x00000070ff087424 */ /* 0x000fe400078e00ff */
[----:B------:R-:W-:Y:S01]  /*63a0*/  IMAD.MOV.U32 R13, RZ, RZ, RZ ;  /* 0x000000ffff0d7224 */ /* 0x000fe200078e00ff */
[----:B------:R-:W3:Y:S01]  /*63b0*/  LDCU.64 UR6, c[0x4][0x88] ;  /* 0x01001100ff0677ac */ /* 0x000ee20008000a00 */
[----:B------:R-:W4:Y:S01]  /*63c0*/  LDCU.64 UR4, c[0x4][0x8] ;  /* 0x01000100ff0477ac */ /* 0x000f220008000a00 */
[----:B-1----:R-:W-:Y:S02]  /*63d0*/  MOV R4, UR8 ;  /* 0x0000000800047c02 */ /* 0x002fe40008000f00 */
[----:B------:R-:W-:Y:S02]  /*63e0*/  MOV R5, UR9 ;  /* 0x0000000900057c02 */ /* 0x000fe40008000f00 */
[----:B---3--:R-:W-:Y:S01]  /*63f0*/  MOV R7, UR7 ;  /* 0x0000000700077c02 */ /* 0x008fe20008000f00 */
[----:B------:R-:W-:Y:S01]  /*6400*/  IMAD.U32 R6, RZ, RZ, UR6 ;  /* 0x00000006ff067e24 */ /* 0x000fe2000f8e00ff */
[----:B----4-:R-:W-:Y:S01]  /*6410*/  MOV R11, UR5 ;  /* 0x00000005000b7c02 */ /* 0x010fe20008000f00 */
[----:B------:R-:W-:Y:S02]  /*6420*/  IMAD.U32 R10, RZ, RZ, UR4 ;  /* 0x00000004ff0a7e24 */ /* 0x000fe4000f8e00ff */
[----:B------:R-:W-:Y:S07]  /*6430*/  LEPC R20, `(.L_x_100) ;  /* 0x000000001014794e */ /* 0x000fee0000000000 */
[----:B--2---:R-:W-:Y:S05]  /*6440*/  CALL.ABS.NOINC R16 ;  /* 0x0000000010007343 */ /* 0x004fea0003c00000 */
.L_x_100:
[----:B------:R-:W-:Y:S02]  /*6450*/  R2UR UR6, R95 ;  /* 0x000000005f0672ca */ /* 0x000fe400000e0000 */
[----:B------:R-:W-:Y:S02]  /*6460*/  R2UR UR5, R90 ;  /* 0x000000005a0572ca */ /* 0x000fe400000e0000 */
[----:B------:R-:W-:Y:S02]  /*6470*/  R2UR UR4, R89 ;  /* 0x00000000590472ca */ /* 0x000fe400000e0000 */
[----:B------:R-:W-:Y:S02]  /*6480*/  ISETP.NE.U32.AND P4, PT, R78, RZ, PT ;  /* 0x000000ff4e00720c */ /* 0x000fe40003f85070 */
[----:B------:R-:W-:Y:S02]  /*6490*/  ISETP.NE.U32.AND P2, PT, RZ, UR60, PT ;  /* 0x0000003cff007c0c */ /* 0x000fe4000bf45070 */
[----:B------:R-:W-:Y:S02]  /*64a0*/  ISETP.NE.AND.EX P4, PT, R79, RZ, PT, P4 ;  /* 0x000000ff4f00720c */ /* 0x000fe40003f85340 */
[----:B------:R-:W-:Y:S01]  /*64b0*/  ISETP.NE.AND.EX P2, PT, RZ, UR61, PT, P2 ;  /* 0x0000003dff007c0c */ /* 0x000fe2000bf45320 */
[----:B------:R-:W-:Y:S02]  /*64c0*/  UISETP.NE.AND UP2, UPT, UR6, URZ, UPT ;  /* 0x000000ff0600728c */ /* 0x000fe4000bf45270 */
[----:B------:R-:W-:Y:S04]  /*64d0*/  UISETP.NE.U32.AND UP0, UPT, UR5, URZ, UPT ;  /* 0x000000ff0500728c */ /* 0x000fe8000bf05070 */
[----:B------:R-:W-:Y:S01]  /*64e0*/  UISETP.NE.AND.EX UP1, UPT, UR4, URZ, UPT, UP0 ;  /* 0x000000ff0400728c */ /* 0x000fe2000bf25300 */
[----:B------:R-:W-:Y:S01]  /*64f0*/  PLOP3.LUT P1, PT, PT, PT, UP2, 0x80, 0x8 ;  /* 0x000000000008781c */ /* 0x000fe20003f2f028 */
[----:B------:R-:W-:Y:S03]  /*6500*/  UPLOP3.LUT UP0, UPT, UPT, UPT, UPT, 0x40, 0x4 ;  /* 0x000000000004789c */ /* 0x000fe60003f0e870 */
[----:B------:R-:W-:Y:S06]  /*6510*/  @UP2 UPLOP3.LUT UP0, UPT, UPT, UPT, UP1, 0x80, 0x8 ;  /* 0x000000000008289c */ /* 0x000fec0003f0f010 */
[----:B------:R-:W-:Y:S01]  /*6520*/  PLOP3.LUT P0, PT, PT, PT, UP0, 0x80, 0x8 ;  /* 0x000000000008781c */ /* 0x000fe20003f0f008 */
[----:B------:R-:W-:Y:S01]  /*6530*/  @!UPT UIADD3 URZ, UPT, UPT, URZ, URZ, URZ ;  /* 0x000000fffffff290 */ /* 0x000fe2000fffe0ff */
[----:B------:R-:W-:Y:S11]  /*6540*/  BRA.U !UP1, `(.L_x_102) ;  /* 0x0000000109407547 */ /* 0x000ff6000b800000 */
[----:B------:R-:W-:Y:S01]  /*6550*/  UISETP.NE.U32.AND UP0, UPT, UR60, URZ, UPT ;  /* 0x000000ff3c00728c */ /* 0x000fe2000bf05070 */
[----:B------:R-:W-:Y:S01]  /*6560*/  R2UR UR6, R90 ;  /* 0x000000005a0672ca */ /* 0x000fe200000e0000 */
[----:B------:R-:W1:Y:S01]  /*6570*/  LDCU.64 UR8, c[0x0][0x358] ;  /* 0x00006b00ff0877ac */ /* 0x000e620008000a00 */
[----:B------:R-:W-:Y:S02]  /*6580*/  HFMA2 R87, -RZ, RZ, 0, 5.9604644775390625e-08 ;  /* 0x00000001ff577431 */ /* 0x000fe400000001ff */
[----:B------:R-:W-:Y:S01]  /*6590*/  IMAD.MOV.U32 R0, RZ, RZ, 0x1 ;  /* 0x00000001ff007424 */ /* 0x000fe200078e00ff */
[----:B------:R-:W-:Y:S06]  /*65a0*/  UISETP.NE.AND.EX UP0, UPT, UR61, URZ, UPT, UP0 ;  /* 0x000000ff3d00728c */ /* 0x000fec000bf05300 */
[----:B------:R-:W-:Y:S05]  /*65b0*/  PLOP3.LUT P3, PT, PT, PT, UP0, 0x80, 0x8 ;  /* 0x000000000008781c */ /* 0x000fea0003f6f008 */
[----:B------:R-:W2:Y:S01]  /*65c0*/  @UP0 LDCU.64 UR4, c[0x0][0x888] ;  /* 0x00011100ff0407ac */ /* 0x000ea20008000a00 */
[----:B------:R-:W-:Y:S07]  /*65d0*/  @UP0 UIMAD UR6, UR53, UR6, URZ ;  /* 0x00000006350602a4 */ /* 0x000fee000f8e02ff */
[----:B------:R-:W-:Y:S01]  /*65e0*/  @!P3 PRMT R87, R0, 0x7610, R87 ;  /* 0x000076100057b816 */ /* 0x000fe20000000057 */
[----:B--2---:R-:W-:Y:S06]  /*65f0*/  @UP0 UIMAD.WIDE UR4, UR6, 0x4, UR4 ;  /* 0x00000004060408a5 */ /* 0x004fec000f8e0204 */
[----:B------:R-:W-:Y:S02]  /*6600*/  IMAD.U32 R4, RZ, RZ, UR4 ;  /* 0x00000004ff047e24 */ /* 0x000fe4000f8e00ff */
[----:B------:R-:W-:Y:S03]  /*6610*/  IMAD.U32 R5, RZ, RZ, UR5 ;  /* 0x00000005ff057e24 */ /* 0x000fe6000f8e00ff */
[----:B------:R-:W2:Y:S02]  /*6620*/  @!UP0 LDCU UR4, c[0x0][0x880] ;  /* 0x00011000ff0487ac */ /* 0x000ea40008000800 */
[----:B-1---5:R1:W5:Y:S02]  /*6630*/  @P3 LDG.E R41, desc[UR8][R4.64] ;  /* 0x0000000804293981 */ /* 0x022364000c1e1900 */
[----:B-12---:R-:W-:Y:S02]  /*6640*/  @!P3 MOV R41, UR4 ;  /* 0x000000040029bc02 */ /* 0x006fe40008000f00 */
.L_x_102:
[----:B------:R-:W-:Y:S05]  /*6650*/  @!P4 BRA `(.L_x_103) ;  /* 0x000000000024c947 */ /* 0x000fea0003800000 */
[----:B------:R-:W-:Y:S01]  /*6660*/  ISETP.NE.U32.AND P3, PT, R76, RZ, PT ;  /* 0x000000ff4c00720c */ /* 0x000fe20003f65070 */
[----:B------:R-:W1:Y:S03]  /*6670*/  LDCU.64 UR4, c[0x0][0x358] ;  /* 0x00006b00ff0477ac */ /* 0x000e660008000a00 */
[----:B------:R-:W-:Y:S11]  /*6680*/  ISETP.NE.AND.EX P3, PT, R77, RZ, PT, P3 ;  /* 0x000000ff4d00720c */ /* 0x000ff60003f65330 */
[----:B------:R-:W-:Y:S02]  /*6690*/  @!UPT UIADD3 URZ, UPT, UPT, URZ, URZ, URZ ;  /* 0x000000fffffff290 */ /* 0x000fe4000fffe0ff */
[----:B------:R-:W2:Y:S01]  /*66a0*/  @P3 LDC.64 R4, c[0x0][0x8a8] ;  /* 0x00022a00ff043b82 */ /* 0x000ea20000000a00 */
[----:B------:R-:W-:Y:S04]  /*66b0*/  @P3 IMAD R0, R78, UR53, RZ ;  /* 0x000000354e003c24 */ /* 0x000fe8000f8e02ff */
[----:B--2---:R-:W-:Y:S05]  /*66c0*/  @P3 IMAD.WIDE R4, R0, 0x4, R4 ;  /* 0x0000000400043825 */ /* 0x004fea00078e0204 */
[----:B-1---5:R1:W5:Y:S02]  /*66d0*/  @P3 LDG.E R38, desc[UR4][R4.64] ;  /* 0x0000000404263981 */ /* 0x022364000c1e1900 */
[----:B-1----:R-:W2:Y:S02]  /*66e0*/  @!P3 LDC R38, c[0x0][0x8a0] ;  /* 0x00022800ff26bb82 */ /* 0x002ea40000000800 */
.L_x_103:
[----:B-----5:R-:W-:Y:S01]  /*66f0*/  FSETP.NEU.AND P4, PT, R41, RZ, PT ;  /* 0x000000ff2900720b */ /* 0x020fe20003f8d000 */
[----:B------:R-:W1:Y:S01]  /*6700*/  LDCU.128 UR8, c[0x0][0xa80] ;  /* 0x00015000ff0877ac */ /* 0x000e620008000c00 */
[----:B------:R-:W-:Y:S01]  /*6710*/  SEL R5, RZ, 0xffffffff, P2 ;  /* 0xffffffffff057807 */ /* 0x000fe20001000000 */
[----:B------:R-:W-:Y:S01]  /*6720*/  IMAD.U32 R114, RZ, RZ, UR50 ;  /* 0x00000032ff727e24 */ /* 0x000fe2000f8e00ff */
[----:B------:R-:W-:Y:S01]  /*6730*/  @P1 LOP3.LUT P2, RZ, R87, 0xff, RZ, 0xc0, !PT ;  /* 0x000000ff57ff1812 */ /* 0x000fe2000784c0ff */
[----:B------:R-:W-:Y:S01]  /*6740*/  IMAD.SHL.U32 R101, R97, 0x10, RZ ;  /* 0x0000001061657824 */ /* 0x000fe200078e00ff */
[----:B------:R-:W-:Y:S01]  /*6750*/  @P1 SEL R4, RZ, 0xffffffff, P4 ;  /* 0xffffffffff041807 */ /* 0x000fe20002000000 */
[----:B------:R-:W-:Y:S01]  /*6760*/  IMAD.SHL.U32 R114, R114, 0x2000, RZ ;  /* 0x0000200072727824 */ /* 0x000fe200078e00ff */
[----:B------:R-:W-:Y:S01]  /*6770*/  LEA R108, R36, UR49, 0x3 ;  /* 0x00000031246c7c11 */ /* 0x000fe2000f8e18ff */
[----:B------:R-:W-:Y:S01]  /*6780*/  ULOP3.LUT UR4, UR55, 0x1, URZ, 0x3c, !UPT ;  /* 0x0000000137047892 */ /* 0x000fe2000f8e3cff */
[----:B------:R-:W-:Y:S01]  /*6790*/  @P0 SEL R4, R5, R4, !P2 ;  /* 0x0000000405040207 */ /* 0x000fe20005000000 */
[----:B------:R-:W-:Y:S01]  /*67a0*/  USHF.L.U32 UR12, UR52, 0x7, URZ ;  /* 0x00000007340c7899 */ /* 0x000fe200080006ff */
[----:B------:R-:W-:Y:S01]  /*67b0*/  SHF.L.U32 R3, R85, 0x1f, RZ ;  /* 0x0000001f55037819 */ /* 0x000fe200000006ff */
[----:B------:R-:W-:Y:S01]  /*67c0*/  IMAD.IADD R112, R99, 0x1, R114 ;  /* 0x0000000163707824 */ /* 0x000fe200078e0272 */
[----:B------:R-:W-:Y:S01]  /*67d0*/  @P1 LOP3.LUT R4, R4, 0x1, RZ, 0xc0, !PT ;  /* 0x0000000104041812 */ /* 0x000fe200078ec0ff */
[----:B------:R-:W-:Y:S01]  /*67e0*/  IMAD.U32 R46, RZ, RZ, UR4 ;  /* 0x00000004ff2e7e24 */ /* 0x000fe2000f8e00ff */
[----:B------:R-:W-:Y:S01]  /*67f0*/  R2UR UR6, R92 ;  /* 0x000000005c0672ca */ /* 0x000fe200000e0000 */
[----:B------:R-:W-:Y:S01]  /*6800*/  IMAD.U32 R107, RZ, RZ, UR12 ;  /* 0x0000000cff6b7e24 */ /* 0x000fe2000f8e00ff */
[----:B------:R-:W-:Y:S01]  /*6810*/  ISETP.NE.U32.OR P6, PT, R4, 0x1, !P1 ;  /* 0x000000010400780c */ /* 0x000fe20004fc5470 */
[----:B------:R-:W-:Y:S01]  /*6820*/  IMAD.U32 R4, RZ, RZ, UR50 ;  /* 0x00000032ff047e24 */ /* 0x000fe2000f8e00ff */
[----:B-1----:R-:W-:Y:S01]  /*6830*/  UIMAD.WIDE.U32 UR4, UR12, UR9, URZ ;  /* 0x000000090c0472a5 */ /* 0x002fe2000f8e00ff */
[----:B------:R-:W-:Y:S01]  /*6840*/  R2UR UR13, R91 ;  /* 0x000000005b0d72ca */ /* 0x000fe200000e0000 */
[----:B------:R-:W-:Y:S01]  /*6850*/  UISETP.NE.AND UP0, UPT, UR8, 0x1, UPT ;  /* 0x000000010800788c */ /* 0x000fe2000bf05270 */
[----:B------:R-:W-:Y:S01]  /*6860*/  PLOP3.LUT P3, PT, PT, PT, UP1, 0x80, 0x8 ;  /* 0x000000000008781c */ /* 0x000fe20003f6f018 */
[----:B------:R-:W-:Y:S01]  /*6870*/  IMAD.SHL.U32 R100, R96, 0x10, RZ ;  /* 0x0000001060647824 */ /* 0x000fe200078e00ff */
[----:B------:R-:W-:Y:S01]  /*6880*/  LEA R0, R4, UR49, 0x3 ;  /* 0x0000003104007c11 */ /* 0x000fe2000f8e18ff */
[----:B------:R-:W-:Y:S01]  /*6890*/  IMAD.IADD R103, R112, 0x1, R101 ;  /* 0x0000000170677824 */ /* 0x000fe200078e0265 */
[----:B------:R-:W-:Y:S01]  /*68a0*/  UMOV UR4, UR5 ;  /* 0x0000000500047c82 */ /* 0x000fe20008000000 */
[----:B------:R-:W-:Y:S01]  /*68b0*/  LOP3.LUT P5, R109, R87, 0xff, RZ, 0xc0, !PT ;  /* 0x000000ff576d7812 */ /* 0x000fe200078ac0ff */
[----:B------:R-:W-:Y:S01]  /*68c0*/  USHF.R.U32.HI UR4, URZ, UR10, UR4 ;  /* 0x0000000aff047299 */ /* 0x000fe20008011604 */
[----:B------:R-:W-:Y:S01]  /*68d0*/  SEL R4, RZ, 0xffffffff, P4 ;  /* 0xffffffffff047807 */ /* 0x000fe20002000000 */
[----:B------:R-:W-:Y:S01]  /*68e0*/  BSSY B1, `(.L_x_104) ;  /* 0x000003f000017945 */ /* 0x000fe20003800000 */
[----:B------:R-:W-:Y:S01]  /*68f0*/  @P6 SHF.L.U32 R7, R46, 0x1f, RZ ;  /* 0x0000001f2e076819 */ /* 0x000fe200000006ff */
[----:B------:R-:W-:Y:S01]  /*6900*/  USEL UR4, UR12, UR4, !UP0 ;  /* 0x000000040c047287 */ /* 0x000fe2000c000000 */
[----:B------:R-:W-:Y:S01]  /*6910*/  IMAD.MOV.U32 R113, RZ, RZ, 0x1 ;  /* 0x00000001ff717424 */ /* 0x000fe200078e00ff */
[----:B------:R-:W-:Y:S01]  /*6920*/  UISETP.NE.AND UP0, UPT, UR11, 0x1, UPT ;  /* 0x000000010b00788c */ /* 0x000fe2000bf05270 */
[----:B------:R-:W1:Y:S01]  /*6930*/  @P6 SYNCS.PHASECHK.TRANS64.TRYWAIT P1, [R0+URZ+0xa0], R7 ;  /* 0x0000a007000065a7 */ /* 0x000e6200080211ff */
[----:B------:R-:W-:Y:S01]  /*6940*/  IMAD.IADD R39, R37, 0x1, R2 ;  /* 0x0000000125277824 */ /* 0x000fe200078e0202 */
[----:B------:R-:W-:Y:S01]  /*6950*/  UIMAD.WIDE.U32 UR6, UR4, UR6, URZ ;  /* 0x00000006040672a5 */ /* 0x000fe2000f8e00ff */
[----:B------:R-:W-:Y:S01]  /*6960*/  IMAD.U32 R106, RZ, RZ, UR4 ;  /* 0x00000004ff6a7e24 */ /* 0x000fe2000f8e00ff */
[----:B------:R-:W-:Y:S01]  /*6970*/  @P3 SEL R4, R5, R4, !P5 ;  /* 0x0000000405043207 */ /* 0x000fe20006800000 */
[----:B------:R-:W-:Y:S01]  /*6980*/  IMAD R8, RZ, RZ, -UR4 ;  /* 0x80000004ff087e24 */ /* 0x000fe2000f8e02ff */
[----:B------:R-:W-:Y:S01]  /*6990*/  PLOP3.LUT P2, PT, PT, PT, UP0, 0x80, 0x8 ;  /* 0x000000000008781c */ /* 0x000fe20003f4f008 */
[----:B------:R-:W-:Y:S01]  /*69a0*/  IMAD.U32 R105, RZ, RZ, UR4 ;  /* 0x00000004ff697e24 */ /* 0x000fe2000f8e00ff */
[----:B------:R-:W-:Y:S01]  /*69b0*/  LOP3.LUT R4, R4, 0x1, RZ, 0xc0, !PT ;  /* 0x0000000104047812 */ /* 0x000fe200078ec0ff */
[----:B------:R-:W-:Y:S01]  /*69c0*/  UMOV UR5, UR7 ;  /* 0x0000000700057c82 */ /* 0x000fe20008000000 */
[----:B------:R-:W-:Y:S01]  /*69d0*/  IMAD R107, R8, UR8, R107 ;  /* 0x00000008086b7c24 */ /* 0x000fe2000f8e026b */
[----:B------:R-:W-:Y:S01]  /*69e0*/  USHF.R.U32.HI UR5, URZ, UR13, UR5 ;  /* 0x0000000dff057299 */ /* 0x000fe20008011605 */
[----:B------:R-:W-:Y:S01]  /*69f0*/  P2R R111, PR, RZ, 0x40 ;  /* 0x00000040ff6f7803 */ /* 0x000fe20000000000 */
[----:B------:R-:W-:Y:S01]  /*6a00*/  IMAD.U32 R116, RZ, RZ, UR50 ;  /* 0x00000032ff747e24 */ /* 0x000fe2000f8e00ff */
[----:B------:R-:W-:Y:S02]  /*6a10*/  CS2R R74, SRZ ;  /* 0x00000000004a7805 */ /* 0x000fe4000001ff00 */
[----:B------:R-:W-:Y:S01]  /*6a20*/  CS2R R72, SRZ ;  /* 0x0000000000487805 */ /* 0x000fe2000001ff00 */
[----:B------:R3:W4:Y:S01]  /*6a30*/  SYNCS.PHASECHK.TRANS64.TRYWAIT P0, [R108+URZ+0xf0], R3 ;  /* 0x0000f0036c0075a7 */ /* 0x00072200080011ff */
[----:B------:R-:W-:Y:S01]  /*6a40*/  SEL R106, R106, UR5, !P2 ;  /* 0x000000056a6a7c07 */ /* 0x000fe2000d000000 */
[----:B------:R-:W-:Y:S01]  /*6a50*/  IMAD.IADD R102, R112, 0x1, R100 ;  /* 0x0000000170667824 */ /* 0x000fe200078e0264 */
[----:B------:R-:W-:Y:S01]  /*6a60*/  ISETP.NE.U32.AND P2, PT, R4, 0x1, PT ;  /* 0x000000010400780c */ /* 0x000fe20003f45070 */
[----:B------:R-:W-:Y:S01]  /*6a70*/  IMAD.IADD R47, R98, 0x1, R103 ;  /* 0x00000001622f7824 */ /* 0x000fe200078e0267 */
[----:B------:R-:W-:Y:S01]  /*6a80*/  CS2R R66, SRZ ;  /* 0x0000000000427805 */ /* 0x000fe2000001ff00 */
[----:B------:R-:W-:Y:S01]  /*6a90*/  IMAD.MOV R6, RZ, RZ, -R106 ;  /* 0x000000ffff067224 */ /* 0x000fe200078e0a6a */
[----:B------:R-:W-:Y:S02]  /*6aa0*/  P2R R115, PR, RZ, 0x4 ;  /* 0x00000004ff737803 */ /* 0x000fe40000000000 */
[----:B------:R-:W-:Y:S02]  /*6ab0*/  CS2R R64, SRZ ;  /* 0x0000000000407805 */ /* 0x000fe4000001ff00 */
[----:B------:R-:W-:Y:S01]  /*6ac0*/  CS2R R58, SRZ ;  /* 0x00000000003a7805 */ /* 0x000fe2000001ff00 */
[----:B------:R-:W-:Y:S01]  /*6ad0*/  IMAD R105, R6, UR11, R105 ;  /* 0x0000000b06697c24 */ /* 0x000fe2000f8e0269 */
[----:B------:R-:W-:Y:S02]  /*6ae0*/  CS2R R56, SRZ ;  /* 0x0000000000387805 */ /* 0x000fe4000001ff00 */
[----:B------:R-:W-:Y:S02]  /*6af0*/  CS2R R50, SRZ ;  /* 0x0000000000327805 */ /* 0x000fe4000001ff00 */
[----:B------:R-:W-:Y:S02]  /*6b00*/  CS2R R48, SRZ ;  /* 0x0000000000307805 */ /* 0x000fe4000001ff00 */
[----:B-1----:R-:W-:Y:S01]  /*6b10*/  @P6 SEL R113, RZ, 0x1, !P1 ;  /* 0x00000001ff716807 */ /* 0x002fe20004800000 */
[----:B---3--:R-:W-:Y:S06]  /*6b20*/  @!P6 BRA `(.L_x_105) ;  /* 0x000000000068e947 */ /* 0x008fec0003800000 */
[----:B------:R-:W-:Y:S01]  /*6b30*/  ISETP.NE.AND P1, PT, R113, RZ, PT ;  /* 0x000000ff7100720c */ /* 0x000fe20003f25270 */
[----:B------:R-:W-:Y:S01]  /*6b40*/  BSSY B0, `(.L_x_106) ;  /* 0x000000d000007945 */ /* 0x000fe20003800000 */
[----:B------:R-:W-:Y:S02]  /*6b50*/  CS2R R50, SRZ ;  /* 0x0000000000327805 */ /* 0x000fe4000001ff00 */
[----:B------:R-:W-:Y:S02]  /*6b60*/  CS2R R48, SRZ ;  /* 0x0000000000307805 */ /* 0x000fe4000001ff00 */
[----:B------:R-:W-:Y:S02]  /*6b70*/  CS2R R58, SRZ ;  /* 0x00000000003a7805 */ /* 0x000fe4000001ff00 */
[----:B------:R-:W-:Y:S02]  /*6b80*/  CS2R R56, SRZ ;  /* 0x0000000000387805 */ /* 0x000fe4000001ff00 */
[----:B------:R-:W-:Y:S02]  /*6b90*/  CS2R R66, SRZ ;  /* 0x0000000000427805 */ /* 0x000fe4000001ff00 */
[----:B------:R-:W-:Y:S02]  /*6ba0*/  CS2R R64, SRZ ;  /* 0x0000000000407805 */ /* 0x000fe4000001ff00 */
[----:B------:R-:W-:Y:S02]  /*6bb0*/  CS2R R74, SRZ ;  /* 0x00000000004a7805 */ /* 0x000fe4000001ff00 */
[----:B------:R-:W-:Y:S01]  /*6bc0*/  CS2R R72, SRZ ;  /* 0x0000000000487805 */ /* 0x000fe2000001ff00 */
[----:B------:R-:W-:Y:S06]  /*6bd0*/  @P1 BRA `(.L_x_107) ;  /* 0x00000000000c1947 */ /* 0x000fec0003800000 */
[----:B------:R-:W-:Y:S04]  /*6be0*/  SHF.L.U32 R5, R46, 0x1f, RZ ;  /* 0x0000001f2e057819 */ /* 0x000fe800000006ff */
[----:B------:R-:W1:Y:S02]  /*6bf0*/  SYNCS.PHASECHK.TRANS64.TRYWAIT P1, [R0+URZ+0xa0], R5 ;  /* 0x0000a005000075a7 */ /* 0x000e6400080211ff */
[----:B-1----:R-:W-:Y:S05]  /*6c00*/  @!P1 BRA `(.L_x_108) ;  /* 0x0000002400e49947 */ /* 0x002fea0003800000 */
.L_x_107:
[----:B------:R-:W-:Y:S05]  /*6c10*/  BSYNC B0 ;  /* 0x0000000000007941 */ /* 0x000fea0003800000 */
.L_x_106:
[----:B------:R-:W-:Y:S01]  /*6c20*/  ISETP.NE.AND P1, PT, R115, RZ, PT ;  /* 0x000000ff7300720c */ /* 0x000fe20003f25270 */
[----:B------:R-:W-:Y:S04]  /*6c30*/  UIADD3 UR4, UPT, UPT, UR50, 0x1, URZ ;  /* 0x0000000132047890 */ /* 0x000fe8000fffe0ff */
[----:B------:R-:W-:Y:S04]  /*6c40*/  UISETP.NE.AND UP0, UPT, UR4, 0x3, UPT ;  /* 0x000000030400788c */ /* 0x000fe8000bf05270 */
[----:B------:R-:W-:Y:S02]  /*6c50*/  USEL UR5, URZ, 0x1, UP0 ;  /* 0x00000001ff057887 */ /* 0x000fe40008000000 */
[----:B------:R-:W-:Y:S02]  /*6c60*/  USEL UR4, UR4, URZ, UP0 ;  /* 0x000000ff04047287 */ /* 0x000fe40008000000 */
[----:B------:R3:W1:Y:S02]  /*6c70*/  @P1 LDS.128 R48, [R112] ;  /* 0x0000000070301984 */ /* 0x0006640000000c00 */
[----:B------:R-:W-:Y:S02]  /*6c80*/  LOP3.LUT R46, R46, UR5, RZ, 0x3c, !PT ;  /* 0x000000052e2e7c12 */ /* 0x000fe4000f8e3cff */
[----:B------:R3:W1:Y:S01]  /*6c90*/  @P1 LDS.128 R56, [R103+0x10] ;  /* 0x0000100067381984 */ /* 0x0006620000000c00 */
[----:B------:R-:W-:Y:S03]  /*6ca0*/  IMAD.U32 R116, RZ, RZ, UR4 ;  /* 0x00000004ff747e24 */ /* 0x000fe6000f8e00ff */
[----:B------:R3:W1:Y:S04]  /*6cb0*/  @P1 LDS.128 R64, [R102+0x20] ;  /* 0x0000200066401984 */ /* 0x0006680000000c00 */
[----:B------:R3:W1:Y:S02]  /*6cc0*/  @P1 LDS.128 R72, [R47+0x10] ;  /* 0x000010002f481984 */ /* 0x0006640000000c00 */
.L_x_105:
[----:B------:R-:W-:Y:S05]  /*6cd0*/  BSYNC B1 ;  /* 0x0000000000017941 */ /* 0x000fea0003800000 */
.L_x_104:
[----:B-1----:R-:W-:Y:S04]  /*6ce0*/  SHF.R.U32.HI R5, RZ, 0x15, R39 ;  /* 0x00000015ff057819 */ /* 0x002fe80000011627 */
[----:B------:R-:W-:Y:S01]  /*6cf0*/  LOP3.LUT P1, RZ, R5, 0x3, R88, 0x48, !PT ;  /* 0x0000000305ff7812 */ /* 0x000fe20007824858 */
[----:B------:R-:W-:Y:S01]  /*6d00*/  @!UPT UIADD3 URZ, UPT, UPT, URZ, URZ, URZ ;  /* 0x000000fffffff290 */ /* 0x000fe2000fffe0ff */
[----:B----4-:R-:W-:Y:S11]  /*6d10*/  @P0 BRA `(.L_x_109) ;  /* 0x0000000000080947 */ /* 0x010ff60003800000 */
[----:B------:R-:W1:Y:S02]  /*6d20*/  SYNCS.PHASECHK.TRANS64.TRYWAIT P0, [R108+URZ+0xf0], R3 ;  /* 0x0000f0036c0075a7 */ /* 0x000e6400080011ff */
[----:B-1----:R-:W-:Y:S05]  /*6d30*/  @!P0 BRA `(.L_x_110) ;  /* 0x0000002400ac8947 */ /* 0x002fea0003800000 */
.L_x_109:
[----:B------:R-:W-:Y:S05]  /*6d40*/  @!P1 BRA `(.L_x_111) ;  /* 0x0000000000409947 */ /* 0x000fea0003800000 */
[----:B------:R-:W4:Y:S01]  /*6d50*/  LDCU.64 UR8, c[0x4][0x70] ;  /* 0x01000e00ff0877ac */ /* 0x000f220008000a00 */
[----:B-1----:R-:W-:Y:S01]  /*6d60*/  MOV R3, 0x0 ;  /* 0x0000000000037802 */ /* 0x002fe20000000f00 */
[----:B------:R-:W-:Y:S02]  /*6d70*/  HFMA2 R12, -RZ, RZ, 0, 5.9604644775390625e-08 ;  /* 0x00000001ff0c7431 */ /* 0x000fe400000001ff */
[----:B------:R-:W-:Y:S02]  /*6d80*/  IMAD.MOV.U32 R8, RZ, RZ, 0x192 ;  /* 0x00000192ff087424 */ /* 0x000fe400078e00ff */
[----:B------:R-:W-:Y:S01]  /*6d90*/  IMAD.MOV.U32 R13, RZ, RZ, RZ ;  /* 0x000000ffff0d7224 */ /* 0x000fe200078e00ff */
[----:B------:R-:W1:Y:S01]  /*6da0*/  LDCU.64 UR6, c[0x4][0x78] ;  /* 0x01000f00ff0677ac */ /* 0x000e620008000a00 */
[----:B------:R-:W2:Y:S01]  /*6db0*/  LDC.64 R2, c[0x4][R3] ;  /* 0x0100000003027b82 */ /* 0x000ea20000000a00 */
[----:B------:R-:W5:Y:S01]  /*6dc0*/  LDCU.64 UR4, c[0x4][0x10] ;  /* 0x01000200ff0477ac */ /* 0x000f620008000a00 */
[----:B----4-:R-:W-:Y:S01]  /*6dd0*/  MOV R5, UR9 ;  /* 0x0000000900057c02 */ /* 0x010fe20008000f00 */
[----:B------:R-:W-:Y:S01]  /*6de0*/  IMAD.U32 R4, RZ, RZ, UR8 ;  /* 0x00000008ff047e24 */ /* 0x000fe2000f8e00ff */
[----:B-1----:R-:W-:Y:S01]  /*6df0*/  MOV R7, UR7 ;  /* 0x0000000700077c02 */ /* 0x002fe20008000f00 */
[----:B------:R-:W-:Y:S01]  /*6e00*/  IMAD.U32 R6, RZ, RZ, UR6 ;  /* 0x00000006ff067e24 */ /* 0x000fe2000f8e00ff */
[----:B-----5:R-:W-:Y:S01]  /*6e10*/  MOV R11, UR5 ;  /* 0x00000005000b7c02 */ /* 0x020fe20008000f00 */
[----:B------:R-:W-:Y:S02]  /*6e20*/  IMAD.U32 R10, RZ, RZ, UR4 ;  /* 0x00000004ff0a7e24 */ /* 0x000fe4000f8e00ff */
[----:B------:R-:W-:Y:S07]  /*6e30*/  LEPC R20, `(.L_x_111) ;  /* 0x000000001014794e */ /* 0x000fee0000000000 */
[----:B--23--:R-:W-:Y:S05]  /*6e40*/  CALL.ABS.NOINC R2 ;  /* 0x0000000002007343 */ /* 0x00cfea0003c00000 */
.L_x_111:
[C---:B------:R-:W-:Y:S01]  /*6e50*/  SHF.L.U32 R40, R48.reuse, 0x10, RZ ;  /* 0x0000001030287819 */ /* 0x040fe200000006ff */
[----:B------:R-:W-:Y:S05]  /*6e60*/  WARPSYNC.ALL ;  /* 0x0000000000007948 */ /* 0x000fea0003800000 */
[----:B------:R-:W-:Y:S01]  /*6e70*/  R2UR UR4, R39 ;  /* 0x00000000270472ca */ /* 0x000fe200000e0000 */
[----:B------:R-:W-:Y:S01]  /*6e80*/  BSSY.RECONVERGENT B0, `(.L_x_112) ;  /* 0x0000088000007945 */ /* 0x000fe20003800200 */
[----:B------:R-:W-:Y:S02]  /*6e90*/  LOP3.LUT R43, R48, 0xffff0000, RZ, 0xc0, !PT ;  /* 0xffff0000302b7812 */ /* 0x000fe400078ec0ff */
[----:B------:R-:W-:Y:S02]  /*6ea0*/  LOP3.LUT R42, R49, 0xffff0000, RZ, 0xc0, !PT ;  /* 0xffff0000312a7812 */ /* 0x000fe400078ec0ff */
[----:B------:R-:W-:Y:S02]  /*6eb0*/  SHF.L.U32 R45, R51, 0x10, RZ ;  /* 0x00000010332d7819 */ /* 0x000fe400000006ff */
[----:B------:R-:W-:Y:S02]  /*6ec0*/  LOP3.LUT R44, R75, 0xffff0000, RZ, 0xc0, !PT ;  /* 0xffff00004b2c7812 */ /* 0x000fe400078ec0ff */
[----:B------:R-:W-:Y:S03]  /*6ed0*/  ISETP.NE.AND P0, PT, R86, RZ, PT ;  /* 0x000000ff5600720c */ /* 0x000fe60003f05270 */
[----:B------:R-:W2:Y:S02]  /*6ee0*/  LDTM.x32 R4, tmem[UR4] ;  /* 0x00000004000479ee */ /* 0x000ea400082c0000 */
[C---:B--2---:R-:W-:Y:S01]  /*6ef0*/  FMUL R0, R38.reuse, R4 ;  /* 0x0000000426007220 */ /* 0x044fe20000400000 */
[C---:B------:R-:W-:Y:S01]  /*6f00*/  FMUL R2, R38.reuse, R5 ;  /* 0x0000000526027220 */ /* 0x040fe20000400000 */
[C---:B-1----:R-:W-:Y:S01]  /*6f10*/  FMUL R3, R38.reuse, R6 ;  /* 0x0000000626037220 */ /* 0x042fe20000400000 */
[----:B------:R-:W-:Y:S01]  /*6f20*/  FMUL R7, R38, R7 ;  /* 0x0000000726077220 */ /* 0x000fe20000400000 */
[----:B------:R-:W-:Y:S01]  /*6f30*/  FFMA R0, R41, R40, R0 ;  /* 0x0000002829007223 */ /* 0x000fe20000000000 */
[----:B------:R-:W-:Y:S01]  /*6f40*/  SHF.L.U32 R40, R49, 0x10, RZ ;  /* 0x0000001031287819 */ /* 0x000fe200000006ff */
[C---:B------:R-:W-:Y:S01]  /*6f50*/  FFMA R2, R41.reuse, R43, R2 ;  /* 0x0000002b29027223 */ /* 0x040fe20000000002 */
[----:B------:R-:W-:Y:S01]  /*6f60*/  SHF.L.U32 R43, R50, 0x10, RZ ;  /* 0x00000010322b7819 */ /* 0x000fe200000006ff */
[C---:B------:R-:W-:Y:S01]  /*6f70*/  FMUL R4, R38.reuse, R8 ;  /* 0x0000000826047220 */ /* 0x040fe20000400000 */
[----:B------:R-:W-:Y:S01]  /*6f80*/  FMUL R5, R38, R9 ;  /* 0x0000000926057220 */ /* 0x000fe20000400000 */
[C---:B------:R-:W-:Y:S01]  /*6f90*/  FFMA R3, R41.reuse, R40, R3 ;  /* 0x0000002829037223 */ /* 0x040fe20000000003 */
[----:B------:R-:W-:Y:S01]  /*6fa0*/  LOP3.LUT R40, R50, 0xffff0000, RZ, 0xc0, !PT ;  /* 0xffff000032287812 */ /* 0x000fe200078ec0ff */
[----:B------:R-:W-:Y:S01]  /*6fb0*/  FFMA R7, R41, R42, R7 ;  /* 0x0000002a29077223 */ /* 0x000fe20000000007 */
[----:B------:R-:W-:Y:S01]  /*6fc0*/  LOP3.LUT R42, R51, 0xffff0000, RZ, 0xc0, !PT ;  /* 0xffff0000332a7812 */ /* 0x000fe200078ec0ff */
[----:B------:R-:W-:Y:S01]  /*6fd0*/  FMUL R6, R38, R10 ;  /* 0x0000000a26067220 */ /* 0x000fe20000400000 */
[----:B------:R-:W-:Y:S01]  /*6fe0*/  F2FP.BF16.F32.PACK_AB R52, R2, R0 ;  /* 0x000000000234723e */ /* 0x000fe200000010ff */
[----:B------:R-:W-:Y:S01]  /*6ff0*/  FMUL R11, R38, R11 ;  /* 0x0000000b260b7220 */ /* 0x000fe20000400000 */
[----:B------:R-:W-:Y:S01]  /*7000*/  F2FP.BF16.F32.PACK_AB R53, R7, R3 ;  /* 0x000000030735723e */ /* 0x000fe200000010ff */
[----:B------:R-:W-:Y:S01]  /*7010*/  FFMA R4, R41, R43, R4 ;  /* 0x0000002b29047223 */ /* 0x000fe20000000004 */
[----:B------:R-:W-:Y:S01]  /*7020*/  SHF.L.U32 R43, R57, 0x10, RZ ;  /* 0x00000010392b7819 */ /* 0x000fe200000006ff */
[C---:B------:R-:W-:Y:S01]  /*7030*/  FFMA R5, R41.reuse, R40, R5 ;  /* 0x0000002829057223 */ /* 0x040fe20000000005 */
[C---:B------:R-:W-:Y:S01]  /*7040*/  SHF.L.U32 R40, R56.reuse, 0x10, RZ ;  /* 0x0000001038287819 */ /* 0x040fe200000006ff */
[----:B------:R-:W-:Y:S01]  /*7050*/  FFMA R6, R41, R45, R6 ;  /* 0x0000002d29067223 */ /* 0x000fe20000000006 */
[----:B------:R-:W-:Y:S01]  /*7060*/  SHF.L.U32 R45, R59, 0x10, RZ ;  /* 0x000000103b2d7819 */ /* 0x000fe200000006ff */
[----:B------:R-:W-:Y:S01]  /*7070*/  FFMA R11, R41, R42, R11 ;  /* 0x0000002a290b7223 */ /* 0x000fe2000000000b */
[----:B------:R-:W-:Y:S01]  /*7080*/  LOP3.LUT R42, R56, 0xffff0000, RZ, 0xc0, !PT ;  /* 0xffff0000382a7812 */ /* 0x000fe200078ec0ff */
[C---:B------:R-:W-:Y:S01]  /*7090*/  FMUL R8, R38.reuse, R12 ;  /* 0x0000000c26087220 */ /* 0x040fe20000400000 */
[----:B------:R-:W-:Y:S01]  /*70a0*/  F2FP.BF16.F32.PACK_AB R54, R5, R4 ;  /* 0x000000040536723e */ /* 0x000fe200000010ff */
[C---:B------:R-:W-:Y:S01]  /*70b0*/  FMUL R9, R38.reuse, R13 ;  /* 0x0000000d26097220 */ /* 0x040fe20000400000 */
[----:B------:R-:W-:Y:S01]  /*70c0*/  F2FP.BF16.F32.PACK_AB R55, R11, R6 ;  /* 0x000000060b37723e */ /* 0x000fe200000010ff */
[----:B------:R-:W-:Y:S01]  /*70d0*/  FMUL R10, R38, R14 ;  /* 0x0000000e260a7220 */ /* 0x000fe20000400000 */
[----:B------:R-:W-:Y:S01]  /*70e0*/  FFMA R8, R41, R40, R8 ;  /* 0x0000002829087223 */ /* 0x000fe20000000008 */
[----:B------:R-:W-:Y:S01]  /*70f0*/  LOP3.LUT R40, R57, 0xffff0000, RZ, 0xc0, !PT ;  /* 0xffff000039287812 */ /* 0x000fe200078ec0ff */
[C---:B------:R-:W-:Y:S01]  /*7100*/  FFMA R9, R41.reuse, R42, R9 ;  /* 0x0000002a29097223 */ /* 0x040fe20000000009 */
[----:B------:R-:W-:Y:S01]  /*7110*/  LOP3.LUT R42, R58, 0xffff0000, RZ, 0xc0, !PT ;  /* 0xffff00003a2a7812 */ /* 0x000fe200078ec0ff */
[----:B------:R-:W-:Y:S01]  /*7120*/  FMUL R15, R38, R15 ;  /* 0x0000000f260f7220 */ /* 0x000fe20000400000 */
[----:B------:R-:W-:Y:S01]  /*7130*/  FFMA R10, R41, R43, R10 ;  /* 0x0000002b290a7223 */ /* 0x000fe2000000000a */
[----:B------:R-:W-:Y:S01]  /*7140*/  SHF.L.U32 R43, R58, 0x10, RZ ;  /* 0x000000103a2b7819 */ /* 0x000fe200000006ff */
[C---:B------:R-:W-:Y:S01]  /*7150*/  FMUL R12, R38.reuse, R16 ;  /* 0x00000010260c7220 */ /* 0x040fe20000400000 */
[----:B------:R-:W-:Y:S01]  /*7160*/  F2FP.BF16.F32.PACK_AB R60, R9, R8 ;  /* 0x00000008093c723e */ /* 0x000fe200000010ff */
[----:B------:R-:W-:Y:S01]  /*7170*/  FFMA R15, R41, R40, R15 ;  /* 0x00000028290f7223 */ /* 0x000fe2000000000f */
[----:B------:R-:W-:Y:S01]  /*7180*/  LOP3.LUT R40, R59, 0xffff0000, RZ, 0xc0, !PT ;  /* 0xffff00003b287812 */ /* 0x000fe200078ec0ff */
[C---:B------:R-:W-:Y:S01]  /*7190*/  FMUL R13, R38.reuse, R17 ;  /* 0x00000011260d7220 */ /* 0x040fe20000400000 */
[C---:B------:R-:W-:Y:S01]  /*71a0*/  FMUL R14, R38.reuse, R18 ;  /* 0x00000012260e7220 */ /* 0x040fe20000400000 */
[----:B------:R-:W-:Y:S01]  /*71b0*/  FMUL R19, R38, R19 ;  /* 0x0000001326137220 */ /* 0x000fe20000400000 */
[----:B------:R-:W-:Y:S01]  /*71c0*/  F2FP.BF16.F32.PACK_AB R61, R15, R10 ;  /* 0x0000000a0f3d723e */ /* 0x000fe200000010ff */
[C---:B------:R-:W-:Y:S01]  /*71d0*/  FFMA R12, R41.reuse, R43, R12 ;  /* 0x0000002b290c7223 */ /* 0x040fe2000000000c */
[C---:B------:R-:W-:Y:S01]  /*71e0*/  SHF.L.U32 R43, R64.reuse, 0x10, RZ ;  /* 0x00000010402b7819 */ /* 0x040fe200000006ff */
[----:B------:R-:W-:Y:S01]  /*71f0*/  FFMA R13, R41, R42, R13 ;  /* 0x0000002a290d7223 */ /* 0x000fe2000000000d */
[----:B------:R-:W-:Y:S01]  /*7200*/  LOP3.LUT R42, R65, 0xffff0000, RZ, 0xc0, !PT ;  /* 0xffff0000412a7812 */ /* 0x000fe200078ec0ff */
[----:B------:R-:W-:Y:S01]  /*7210*/  FFMA R14, R41, R45, R14 ;  /* 0x0000002d290e7223 */ /* 0x000fe2000000000e */
[----:B------:R-:W-:Y:S01]  /*7220*/  SHF.L.U32 R45, R65, 0x10, RZ ;  /* 0x00000010412d7819 */ /* 0x000fe200000006ff */
[----:B------:R1:W-:Y:S01]  /*7230*/  STS.128 [R112], R52 ;  /* 0x0000003470007388 */ /* 0x0003e20000000c00 */
[----:B------:R-:W-:Y:S01]  /*7240*/  F2FP.BF16.F32.PACK_AB R62, R13, R12 ;  /* 0x0000000c0d3e723e */ /* 0x000fe200000010ff */
[----:B------:R-:W-:Y:S01]  /*7250*/  FFMA R19, R41, R40, R19 ;  /* 0x0000002829137223 */ /* 0x000fe20000000013 */
[----:B------:R-:W-:Y:S01]  /*7260*/  LOP3.LUT R40, R64, 0xffff0000, RZ, 0xc0, !PT ;  /* 0xffff000040287812 */ /* 0x000fe200078ec0ff */
[C---:B------:R-:W-:Y:S01]  /*7270*/  FMUL R16, R38.reuse, R20 ;  /* 0x0000001426107220 */ /* 0x040fe20000400000 */
[C---:B------:R-:W-:Y:S01]  /*7280*/  FMUL R17, R38.reuse, R21 ;  /* 0x0000001526117220 */ /* 0x040fe20000400000 */
[C---:B------:R-:W-:Y:S01]  /*7290*/  FMUL R18, R38.reuse, R22 ;  /* 0x0000001626127220 */ /* 0x040fe20000400000 */
[----:B------:R-:W-:Y:S01]  /*72a0*/  F2FP.BF16.F32.PACK_AB R63, R19, R14 ;  /* 0x0000000e133f723e */ /* 0x000fe200000010ff */
[----:B------:R-:W-:Y:S01]  /*72b0*/  FMUL R23, R38, R23 ;  /* 0x0000001726177220 */ /* 0x000fe20000400000 */
[----:B------:R-:W-:Y:S01]  /*72c0*/  FFMA R16, R41, R43, R16 ;  /* 0x0000002b29107223 */ /* 0x000fe20000000010 */
[----:B------:R-:W-:Y:S01]  /*72d0*/  SHF.L.U32 R43, R67, 0x10, RZ ;  /* 0x00000010432b7819 */ /* 0x000fe200000006ff */
[C---:B------:R-:W-:Y:S01]  /*72e0*/  FFMA R17, R41.reuse, R40, R17 ;  /* 0x0000002829117223 */ /* 0x040fe20000000011 */
[----:B------:R1:W-:Y:S01]  /*72f0*/  STS.128 [R103+0x10], R60 ;  /* 0x0000103c67007388 */ /* 0x0003e20000000c00 */
        /* <DEDUP_REMOVED lines=8> */
[C---:B------:R-:W-:Y:S01]  /*7380*/  FMUL R22, R38.reuse, R26 ;  /* 0x0000001a26167220 */ /* 0x040fe20000400000 */
[----:B------:R-:W-:Y:S01]  /*7390*/  FFMA R20, R41, R40, R20 ;  /* 0x0000002829147223 */ /* 0x000fe20000000014 */
[----:B------:R-:W-:Y:S01]  /*73a0*/  LOP3.LUT R40, R67, 0xffff0000, RZ, 0xc0, !PT ;  /* 0xffff000043287812 */ /* 0x000fe200078ec0ff */
[C---:B------:R-:W-:Y:S01]  /*73b0*/  FFMA R21, R41.reuse, R42, R21 ;  /* 0x0000002a29157223 */ /* 0x040fe20000000015 */
[C---:B------:R-:W-:Y:S01]  /*73c0*/  FFMA R22, R41.reuse, R43, R22 ;  /* 0x0000002b29167223 */ /* 0x040fe20000000016 */
[----:B------:R-:W-:Y:S01]  /*73d0*/  FMUL R27, R38, R27 ;  /* 0x0000001b261b7220 */ /* 0x000fe20000400000 */
[----:B------:R-:W-:Y:S01]  /*73e0*/  SHF.L.U32 R43, R72, 0x10, RZ ;  /* 0x00000010482b7819 */ /* 0x000fe200000006ff */
[----:B------:R-:W-:Y:S01]  /*73f0*/  FMUL R24, R38, R28 ;  /* 0x0000001c26187220 */ /* 0x000fe20000400000 */
[----:B------:R-:W-:Y:S01]  /*7400*/  LOP3.LUT R42, R72, 0xffff0000, RZ, 0xc0, !PT ;  /* 0xffff0000482a7812 */ /* 0x000fe200078ec0ff */
[C---:B------:R-:W-:Y:S01]  /*7410*/  FMUL R25, R38.reuse, R29 ;  /* 0x0000001d26197220 */ /* 0x040fe20000400000 */
[C---:B------:R-:W-:Y:S01]  /*7420*/  FMUL R26, R38.reuse, R30 ;  /* 0x0000001e261a7220 */ /* 0x040fe20000400000 */
[C---:B------:R-:W-:Y:S01]  /*7430*/  FFMA R27, R41.reuse, R40, R27 ;  /* 0x00000028291b7223 */ /* 0x040fe2000000001b */
[----:B------:R-:W-:Y:S01]  /*7440*/  FFMA R24, R41, R43, R24 ;  /* 0x0000002b29187223 */ /* 0x000fe20000000018 */
[----:B------:R-:W-:Y:S01]  /*7450*/  LOP3.LUT R40, R73, 0xffff0000, RZ, 0xc0, !PT ;  /* 0xffff000049287812 */ /* 0x000fe200078ec0ff */
[C---:B------:R-:W-:Y:S01]  /*7460*/  FFMA R25, R41.reuse, R42, R25 ;  /* 0x0000002a29197223 */ /* 0x040fe20000000019 */
[----:B------:R-:W-:Y:S01]  /*7470*/  FMUL R31, R38, R31 ;  /* 0x0000001f261f7220 */ /* 0x000fe20000400000 */
[----:B------:R-:W-:Y:S01]  /*7480*/  SHF.L.U32 R43, R74, 0x10, RZ ;  /* 0x000000104a2b7819 */ /* 0x000fe200000006ff */
[----:B------:R-:W-:Y:S01]  /*7490*/  FFMA R26, R41, R45, R26 ;  /* 0x0000002d291a7223 */ /* 0x000fe2000000001a */
[----:B------:R-:W-:Y:S01]  /*74a0*/  FMUL R28, R38, R32 ;  /* 0x00000020261c7220 */ /* 0x000fe20000400000 */
[----:B------:R-:W-:Y:S01]  /*74b0*/  LOP3.LUT R42, R74, 0xffff0000, RZ, 0xc0, !PT ;  /* 0xffff00004a2a7812 */ /* 0x000fe200078ec0ff */
[C---:B------:R-:W-:Y:S01]  /*74c0*/  FMUL R29, R38.reuse, R33 ;  /* 0x00000021261d7220 */ /* 0x040fe20000400000 */
[----:B------:R-:W-:Y:S01]  /*74d0*/  SHF.L.U32 R45, R75, 0x10, RZ ;  /* 0x000000104b2d7819 */ /* 0x000fe200000006ff */
[C---:B------:R-:W-:Y:S01]  /*74e0*/  FMUL R30, R38.reuse, R34 ;  /* 0x00000022261e7220 */ /* 0x040fe20000400000 */
[----:B------:R-:W-:Y:S01]  /*74f0*/  FFMA R31, R41, R40, R31 ;  /* 0x00000028291f7223 */ /* 0x000fe2000000001f */
[----:B------:R-:W-:Y:S01]  /*7500*/  FMUL R35, R38, R35 ;  /* 0x0000002326237220 */ /* 0x000fe20000400000 */
[----:B------:R-:W-:Y:S01]  /*7510*/  F2FP.BF16.F32.PACK_AB R69, R23, R18 ;  /* 0x000000121745723e */ /* 0x000fe200000010ff */
[----:B------:R-:W-:Y:S01]  /*7520*/  FFMA R28, R41, R43, R28 ;  /* 0x0000002b291c7223 */ /* 0x000fe2000000001c */
[----:B------:R-:W-:Y:S01]  /*7530*/  F2FP.BF16.F32.PACK_AB R70, R21, R20 ;  /* 0x000000141546723e */ /* 0x000fe200000010ff */
[----:B------:R-:W-:Y:S01]  /*7540*/  FFMA R29, R41, R42, R29 ;  /* 0x0000002a291d7223 */ /* 0x000fe2000000001d */
[----:B------:R-:W-:Y:S01]  /*7550*/  F2FP.BF16.F32.PACK_AB R71, R27, R22 ;  /* 0x000000161b47723e */ /* 0x000fe200000010ff */
[C---:B------:R-:W-:Y:S01]  /*7560*/  FFMA R30, R41.reuse, R45, R30 ;  /* 0x0000002d291e7223 */ /* 0x040fe2000000001e */
[----:B------:R-:W-:Y:S01]  /*7570*/  FFMA R35, R41, R44, R35 ;  /* 0x0000002c29237223 */ /* 0x000fe20000000023 */
[----:B------:R-:W-:Y:S02]  /*7580*/  F2FP.BF16.F32.PACK_AB R80, R25, R24 ;  /* 0x000000181950723e */ /* 0x000fe400000010ff */
[----:B------:R1:W-:Y:S01]  /*7590*/  STS.128 [R102+0x20], R68 ;  /* 0x0000204466007388 */ /* 0x0003e20000000c00 */
[----:B------:R-:W-:Y:S02]  /*75a0*/  F2FP.BF16.F32.PACK_AB R81, R31, R26 ;  /* 0x0000001a1f51723e */ /* 0x000fe400000010ff */
[----:B------:R-:W-:Y:S02]  /*75b0*/  F2FP.BF16.F32.PACK_AB R82, R29, R28 ;  /* 0x0000001c1d52723e */ /* 0x000fe400000010ff */
[----:B------:R-:W-:Y:S05]  /*75c0*/  F2FP.BF16.F32.PACK_AB R83, R35, R30 ;  /* 0x0000001e2353723e */ /* 0x000fea00000010ff */
[----:B------:R1:W-:Y:S01]  /*75d0*/  STS.128 [R47+0x10], R80 ;  /* 0x000010502f007388 */ /* 0x0003e20000000c00 */
[----:B------:R-:W-:Y:S01]  /*75e0*/  @!PT LDS RZ, [RZ] ;  /* 0x00000000fffff984 */ /* 0x000fe20000000800 */
[----:B------:R-:W-:Y:S01]  /*75f0*/  @!PT LDS RZ, [RZ] ;  /* 0x00000000fffff984 */ /* 0x000fe20000000800 */
[----:B------:R-:W-:Y:S01]  /*7600*/  @!PT LDS RZ, [RZ] ;  /* 0x00000000fffff984 */ /* 0x000fe20000000800 */
[----:B------:R-:W-:Y:S01]  /*7610*/  @!PT LDS RZ, [RZ] ;  /* 0x00000000fffff984 */ /* 0x000fe20000000800 */
[----:B------:R2:W-:Y:S07]  /*7620*/  MEMBAR.ALL.CTA ;  /* 0x0000000000007992 */ /* 0x0005ee0000008000 */
[----:B--2---:R-:W2:Y:S02]  /*7630*/  FENCE.VIEW.ASYNC.S ;  /* 0x00000000000073c6 */ /* 0x004ea40000000000 */
[----:B--2---:R-:W-:Y:S06]  /*7640*/  BAR.SYNC.DEFER_BLOCKING 0x1, 0x80 ;  /* 0x0042000000007b1d */ /* 0x004fec0000010000 */
[----:B------:R-:W-:Y:S05]  /*7650*/  @P0 BRA `(.L_x_113) ;  /* 0x0000000000280947 */ /* 0x000fea0003800000 */
[----:B------:R-:W2:Y:S01]  /*7660*/  LDCU.64 UR6, c[0x0][0x348] ;  /* 0x00006900ff0677ac */ /* 0x000ea20008000a00 */
[----:B------:R-:W-:Y:S02]  /*7670*/  R2UR UR5, R114 ;  /* 0x00000000720572ca */ /* 0x000fe400000e0000 */
[----:B------:R-:W-:Y:S02]  /*7680*/  R2UR UR42, R107 ;  /* 0x000000006b2a72ca */ /* 0x000fe400000e0000 */
[----:B------:R-:W-:Y:S02]  /*7690*/  R2UR UR43, R105 ;  /* 0x00000000692b72ca */ /* 0x000fe400000e0000 */
[----:B------:R-:W-:Y:S07]  /*76a0*/  R2UR UR44, R106 ;  /* 0x000000006a2c72ca */ /* 0x000fee00000e0000 */
[----:B------:R-:W-:Y:S02]  /*76b0*/  UIADD3 UR40, UPT, UPT, UR49, 0x200, UR5 ;  /* 0x0000020031287890 */ /* 0x000fe4000fffe005 */
[----:B--2---:R-:W-:Y:S04]  /*76c0*/  UIADD3 UR4, UP0, UPT, UR6, 0x680, URZ ;  /* 0x0000068006047890 */ /* 0x004fe8000ff1e0ff */
[----:B------:R-:W-:Y:S09]  /*76d0*/  UIADD3.X UR5, UPT, UPT, URZ, UR7, URZ, UP0, !UPT ;  /* 0x00000007ff057290 */ /* 0x000ff200087fe4ff */
[----:B------:R2:W-:Y:S02]  /*76e0*/  UTMASTG.4D.IM2COL [UR40], [UR4] ;  /* 0x00000028040073b5 */ /* 0x0005e40008058000 */
[----:B--2---:R0:W-:Y:S02]  /*76f0*/  UTMACMDFLUSH ;  /* 0x00000000000079b7 */ /* 0x0041e40000000000 */
.L_x_113:
[----:B------:R-:W-:Y:S05]  /*7700*/  BSYNC.RECONVERGENT B0 ;  /* 0x0000000000007941 */ /* 0x000fea0003800200 */
.L_x_112:
[----:B------:R-:W-:Y:S01]  /*7710*/  UIADD3 UR40, UPT, UPT, UR50, 0x1, URZ ;  /* 0x0000000132287890 */ /* 0x000fe2000fffe0ff */
[----:B------:R-:W-:Y:S03]  /*7720*/  BSSY.RECONVERGENT B0, `(.L_x_114) ;  /* 0x0000005000007945 */ /* 0x000fe60003800200 */
[----:B------:R-:W-:Y:S04]  /*7730*/  UISETP.NE.AND UP0, UPT, UR40, 0x3, UPT ;  /* 0x000000032800788c */ /* 0x000fe8000bf05270 */
[----:B------:R-:W-:Y:S01]  /*7740*/  USEL UR42, UR40, URZ, UP0 ;  /* 0x000000ff282a7287 */ /* 0x000fe20008000000 */
[----:B------:R-:W-:Y:S11]  /*7750*/  @P0 BRA `(.L_x_115) ;  /* 0x0000000000040947 */ /* 0x000ff60003800000 */
[----:B------:R-:W-:Y:S04]  /*7760*/  DEPBAR.LE SB0, 0x1 ;  /* 0x000080400000791a */ /* 0x000fe80000000000 */
.L_x_115:
[----:B------:R-:W-:Y:S05]  /*7770*/  BSYNC.RECONVERGENT B0 ;  /* 0x0000000000007941 */ /* 0x000fea0003800200 */
.L_x_114:
[----:B------:R-:W-:Y:S01]  /*7780*/  BAR.SYNC.DEFER_BLOCKING 0x1, 0x80 ;  /* 0x0042000000007b1d */ /* 0x000fe20000010000 */
[----:B------:R-:W-:Y:S01]  /*7790*/  ISETP.NE.AND P1, PT, R111, RZ, PT ;  /* 0x000000ff6f00720c */ /* 0x000fe20003f25270 */
[----:B------:R-:W-:Y:S01]  /*77a0*/  UISETP.NE.AND UP0, UPT, UR54, URZ, UPT ;  /* 0x000000ff3600728c */ /* 0x000fe2000bf05270 */
[----:B------:R-:W-:Y:S11]  /*77b0*/  LEA R3, R116, UR49, 0x3 ;  /* 0x0000003174037c11 */ /* 0x000ff6000f8e18ff */
[----:B------:R-:W-:Y:S01]  /*77c0*/  @P1 SHF.L.U32 R4, R46, 0x1f, RZ ;  /* 0x0000001f2e041819 */ /* 0x000fe200000006ff */
[----:B------:R-:W-:Y:S06]  /*77d0*/  BRA.U !UP0, `(.L_x_116) ;  /* 0x0000000108247547 */ /* 0x000fec000b800000 */
[----:B------:R-:W2:Y:S01]  /*77e0*/  S2R R0, SR_CgaCtaId ;  /* 0x0000000000007919 */ /* 0x000ea20000008800 */
[----:B------:R-:W-:Y:S01]  /*77f0*/  IMAD.U32 R2, RZ, RZ, UR51 ;  /* 0x00000033ff027e24 */ /* 0x000fe2000f8e00ff */
[----:B------:R-:W-:Y:S04]  /*7800*/  UIADD3 UR4, UPT, UPT, UR51, 0x1, URZ ;  /* 0x0000000133047890 */ /* 0x000fe8000fffe0ff */
[----:B------:R-:W-:Y:S01]  /*7810*/  @P1 LEA R2, R2, UR49, 0x3 ;  /* 0x0000003102021c11 */ /* 0x000fe2000f8e18ff */
[----:B------:R-:W-:Y:S04]  /*7820*/  UISETP.NE.AND UP0, UPT, UR4, 0x3, UPT ;  /* 0x000000030400788c */ /* 0x000fe8000bf05270 */
[----:B------:R-:W-:Y:S01]  /*7830*/  @P1 VIADD R5, R2, 0xb8 ;  /* 0x000000b802051836 */ /* 0x000fe20000000000 */
[----:B------:R-:W-:Y:S04]  /*7840*/  USEL UR51, UR4, URZ, UP0 ;  /* 0x000000ff04337287 */ /* 0x000fe80008000000 */
[----:B--2---:R-:W-:Y:S04]  /*7850*/  @P1 PRMT R0, R0, 0x654, R5 ;  /* 0x0000065400001816 */ /* 0x004fe80000000005 */
[----:B------:R2:W-:Y:S04]  /*7860*/  @P1 SYNCS.ARRIVE.TRANS64.RED.A1T0 RZ, [R0+URZ], RZ ;  /* 0x000000ff00ff19a7 */ /* 0x0005e800081004ff */
.L_x_116:
[----:B------:R-:W4:Y:S01]  /*7870*/  @P1 SYNCS.PHASECHK.TRANS64.TRYWAIT P0, [R3+URZ+0xa0], R4 ;  /* 0x0000a004030015a7 */ /* 0x000f2200080011ff */
[----:B------:R-:W-:Y:S01]  /*7880*/  BSSY B1, `(.L_x_117) ;  /* 0x0000015000017945 */ /* 0x000fe20003800000 */
[----:B----4-:R-:W-:Y:S03]  /*7890*/  @P1 SEL R113, RZ, 0x1, !P0 ;  /* 0x00000001ff711807 */ /* 0x010fe60004000000 */
[----:B------:R-:W-:Y:S05]  /*78a0*/  @!P1 BRA `(.L_x_118) ;  /* 0x0000000000489947 */ /* 0x000fea0003800000 */
[----:B------:R-:W-:Y:S01]  /*78b0*/  ISETP.NE.AND P1, PT, R115, RZ, PT ;  /* 0x000000ff7300720c */ /* 0x000fe20003f25270 */
[----:B------:R-:W-:Y:S01]  /*78c0*/  BSSY B0, `(.L_x_119) ;  /* 0x000000a000007945 */ /* 0x000fe20003800000 */
[----:B------:R-:W-:Y:S11]  /*78d0*/  ISETP.NE.AND P0, PT, R113, RZ, PT ;  /* 0x000000ff7100720c */ /* 0x000ff60003f05270 */
[----:B------:R-:W-:Y:S04]  /*78e0*/  @P1 IMAD R116, R116, 0x2000, R99 ;  /* 0x0000200074741824 */ /* 0x000fe800078e0263 */
[----:B------:R-:W-:Y:S01]  /*78f0*/  @P1 IMAD.IADD R5, R101, 0x1, R116 ;  /* 0x0000000165051824 */ /* 0x000fe200078e0274 */
[----:B------:R-:W-:Y:S03]  /*7900*/  @P1 IADD3 R2, PT, PT, R100, R116, RZ ;  /* 0x0000007464021210 */ /* 0x000fe60007ffe0ff */
[----:B--2---:R-:W-:Y:S01]  /*7910*/  @P1 IMAD.IADD R0, R98, 0x1, R5 ;  /* 0x0000000162001824 */ /* 0x004fe200078e0205 */
[----:B------:R-:W-:Y:S06]  /*7920*/  @P0 BRA `(.L_x_120) ;  /* 0x00000000000c0947 */ /* 0x000fec0003800000 */
[----:B------:R-:W-:Y:S04]  /*7930*/  SHF.L.U32 R46, R46, 0x1f, RZ ;  /* 0x0000001f2e2e7819 */ /* 0x000fe800000006ff */
[----:B------:R-:W2:Y:S02]  /*7940*/  SYNCS.PHASECHK.TRANS64.TRYWAIT P0, [R3+URZ+0xa0], R46 ;  /* 0x0000a02e030075a7 */ /* 0x000ea400080011ff */
[----:B--2---:R-:W-:Y:S05]  /*7950*/  @!P0 BRA `(.L_x_121) ;  /* 0x0000001800b88947 */ /* 0x004fea0003800000 */
.L_x_120:
[----:B------:R-:W-:Y:S05]  /*7960*/  BSYNC B0 ;  /* 0x0000000000007941 */ /* 0x000fea0003800000 */
.L_x_119:
[----:B------:R-:W-:Y:S11]  /*7970*/  ISETP.NE.AND P0, PT, R115, RZ, PT ;  /* 0x000000ff7300720c */ /* 0x000ff60003f05270 */
[----:B------:R-:W-:Y:S02]  /*7980*/  @!UPT UIADD3 URZ, UPT, UPT, URZ, URZ, URZ ;  /* 0x000000fffffff290 */ /* 0x000fe4000fffe0ff */
[----:B------:R4:W1:Y:S04]  /*7990*/  @P0 LDS.128 R48, [R116] ;  /* 0x0000000074300984 */ /* 0x0008680000000c00 */
[----:B------:R4:W1:Y:S04]  /*79a0*/  @P0 LDS.128 R64, [R2+0x20] ;  /* 0x0000200002400984 */ /* 0x0008680000000c00 */
[----:B------:R4:W1:Y:S04]  /*79b0*/  @P0 LDS.128 R56, [R5+0x10] ;  /* 0x0000100005380984 */ /* 0x0008680000000c00 */
[----:B------:R4:W1:Y:S02]  /*79c0*/  @P0 LDS.128 R72, [R0+0x10] ;  /* 0x0000100000480984 */ /* 0x0008640000000c00 */
.L_x_118:
[----:B------:R-:W-:Y:S05]  /*79d0*/  BSYNC B1 ;  /* 0x0000000000017941 */ /* 0x000fea0003800000 */
.L_x_117:
[----:B--2---:R-:W-:Y:S05]  /*79e0*/  VIADD R3, R39, 0x20 ;  /* 0x0000002027037836 */ /* 0x004fea0000000000 */
[----:B------:R-:W-:Y:S04]  /*79f0*/  SHF.R.U32.HI R3, RZ, 0x15, R3 ;  /* 0x00000015ff037819 */ /* 0x000fe80000011603 */
[----:B------:R-:W-:Y:S11]  /*7a00*/  LOP3.LUT P0, RZ, R3, 0x3, R88, 0x48, !PT ;  /* 0x0000000303ff7812 */ /* 0x000ff60007804858 */
[----:B------:R-:W-:Y:S02]  /*7a10*/  @!UPT UIADD3 URZ, UPT, UPT, URZ, URZ, URZ ;  /* 0x000000fffffff290 */ /* 0x000fe4000fffe0ff */
[----:B------:R-:W-:Y:S05]  /*7a20*/  @!P0 BRA `(.L_x_122) ;  /* 0x0000000000408947 */ /* 0x000fea0003800000 */
[----:B------:R-:W2:Y:S01]  /*7a30*/  LDCU.64 UR8, c[0x4][0x70] ;  /* 0x01000e00ff0877ac */ /* 0x000ea20008000a00 */
[----:B------:R-:W-:Y:S01]  /*7a40*/  MOV R3, 0x0 ;  /* 0x0000000000037802 */ /* 0x000fe20000000f00 */
[----:B------:R-:W-:Y:S02]  /*7a50*/  HFMA2 R12, -RZ, RZ, 0, 5.9604644775390625e-08 ;  /* 0x00000001ff0c7431 */ /* 0x000fe400000001ff */
[----:B------:R-:W-:Y:S02]  /*7a60*/  IMAD.MOV.U32 R8, RZ, RZ, 0x192 ;  /* 0x00000192ff087424 */ /* 0x000fe400078e00ff */
[----:B------:R-:W-:Y:S01]  /*7a70*/  IMAD.MOV.U32 R13, RZ, RZ, RZ ;  /* 0x000000ffff0d7224 */ /* 0x000fe200078e00ff */
[----:B------:R-:W5:Y:S01]  /*7a80*/  LDCU.64 UR6, c[0x4][0x78] ;  /* 0x01000f00ff0677ac */ /* 0x000f620008000a00 */
[----:B----4-:R-:W4:Y:S01]  /*7a90*/  LDC.64 R2, c[0x4][R3] ;  /* 0x0100000003027b82 */ /* 0x010f220000000a00 */
[----:B------:R-:W3:Y:S01]  /*7aa0*/  LDCU.64 UR4, c[0x4][0x10] ;  /* 0x01000200ff0477ac */ /* 0x000ee20008000a00 */
[----:B--2---:R-:W-:Y:S01]  /*7ab0*/  MOV R5, UR9 ;  /* 0x0000000900057c02 */ /* 0x004fe20008000f00 */
[----:B------:R-:W-:Y:S01]  /*7ac0*/  IMAD.U32 R4, RZ, RZ, UR8 ;  /* 0x00000008ff047e24 */ /* 0x000fe2000f8e00ff */
[----:B-----5:R-:W-:Y:S01]  /*7ad0*/  MOV R7, UR7 ;  /* 0x0000000700077c02 */ /* 0x020fe20008000f00 */
[----:B------:R-:W-:Y:S01]  /*7ae0*/  IMAD.U32 R6, RZ, RZ, UR6 ;  /* 0x00000006ff067e24 */ /* 0x000fe2000f8e00ff */
[----:B---3--:R-:W-:Y:S01]  /*7af0*/  MOV R11, UR5 ;  /* 0x00000005000b7c02 */ /* 0x008fe20008000f00 */
[----:B------:R-:W-:Y:S02]  /*7b00*/  IMAD.U32 R10, RZ, RZ, UR4 ;  /* 0x00000004ff0a7e24 */ /* 0x000fe4000f8e00ff */
[----:B------:R-:W-:Y:S07]  /*7b10*/  LEPC R20, `(.L_x_122) ;  /* 0x000000001014794e */ /* 0x000fee0000000000 */
[----:B-1--4-:R-:W-:Y:S05]  /*7b20*/  CALL.ABS.NOINC R2 ;  /* 0x0000000002007343 */ /* 0x012fea0003c00000 */
.L_x_122:
[----:B------:R-:W-:Y:S01]  /*7b30*/  ISETP.NE.AND P0, PT, R86, RZ, PT ;  /* 0x000000ff5600720c */ /* 0x000fe20003f05270 */
[----:B------:R-:W-:Y:S05]  /*7b40*/  WARPSYNC.ALL ;  /* 0x0000000000007948 */ /* 0x000fea0003800000 */
[----:B------:R-:W-:Y:S01]  /*7b50*/  R2UR UR4, R39 ;  /* 0x00000000270472ca */ /* 0x000fe200000e0000 */
[----:B------:R-:W-:Y:S01]  /*7b60*/  BSSY.RECONVERGENT B0, `(.L_x_123) ;  /* 0x0000091000007945 */ /* 0x000fe20003800200 */
[C---:B-1----:R-:W-:Y:S02]  /*7b70*/  SHF.L.U32 R40, R48.reuse, 0x10, RZ ;  /* 0x0000001030287819 */ /* 0x042fe400000006ff */
[----:B------:R-:W-:Y:S02]  /*7b80*/  LOP3.LUT R42, R48, 0xffff0000, RZ, 0xc0, !PT ;  /* 0xffff0000302a7812 */ /* 0x000fe400078ec0ff */
[C---:B------:R-:W-:Y:S02]  /*7b90*/  SHF.L.U32 R43, R49.reuse, 0x10, RZ ;  /* 0x00000010312b7819 */ /* 0x040fe400000006ff */
[----:B------:R-:W-:Y:S02]  /*7ba0*/  LOP3.LUT R44, R49, 0xffff0000, RZ, 0xc0, !PT ;  /* 0xffff0000312c7812 */ /* 0x000fe400078ec0ff */
[C---:B------:R-:W-:Y:S02]  /*7bb0*/  SHF.L.U32 R45, R50.reuse, 0x10, RZ ;  /* 0x00000010322d7819 */ /* 0x040fe400000006ff */
[----:B------:R-:W-:Y:S01]  /*7bc0*/  LOP3.LUT R46, R50, 0xffff0000, RZ, 0xc0, !PT ;  /* 0xffff0000322e7812 */ /* 0x000fe200078ec0ff */
[----:B----4-:R-:W1:Y:S01]  /*7bd0*/  LDTM.x32 R4, tmem[UR4+0x20] ;  /* 0x00002004000479ee */ /* 0x010e6200082c0000 */
[C---:B---3--:R-:W-:Y:S01]  /*7be0*/  SHF.L.U32 R47, R51.reuse, 0x10, RZ ;  /* 0x00000010332f7819 */ /* 0x048fe200000006ff */
[----:B------:R-:W-:Y:S01]  /*7bf0*/  NOP ;  /* 0x0000000000007918 */ /* 0x000fe20000000000 */
[----:B------:R-:W-:Y:S01]  /*7c00*/  LOP3.LUT R48, R51, 0xffff0000, RZ, 0xc0, !PT ;  /* 0xffff000033307812 */ /* 0x000fe200078ec0ff */
[----:B------:R-:W-:Y:S01]  /*7c10*/  USHF.L.U32 UR4, UR42, 0xd, URZ ;  /* 0x0000000d2a047899 */ /* 0x000fe200080006ff */
[C---:B------:R-:W-:Y:S02]  /*7c20*/  SHF.L.U32 R49, R56.reuse, 0x10, RZ ;  /* 0x0000001038317819 */ /* 0x040fe400000006ff */
[----:B------:R-:W-:Y:S02]  /*7c30*/  LOP3.LUT R51, R56, 0xffff0000, RZ, 0xc0, !PT ;  /* 0xffff000038337812 */ /* 0x000fe400078ec0ff */
[C---:B------:R-:W-:Y:S02]  /*7c40*/  SHF.L.U32 R50, R57.reuse, 0x10, RZ ;  /* 0x0000001039327819 */ /* 0x040fe400000006ff */
[----:B------:R-:W-:Y:S02]  /*7c50*/  LOP3.LUT R52, R57, 0xffff0000, RZ, 0xc0, !PT ;  /* 0xffff000039347812 */ /* 0x000fe400078ec0ff */
[C---:B------:R-:W-:Y:S02]  /*7c60*/  SHF.L.U32 R53, R58.reuse, 0x10, RZ ;  /* 0x000000103a357819 */ /* 0x040fe400000006ff */
[----:B------:R-:W-:Y:S02]  /*7c70*/  LOP3.LUT R54, R58, 0xffff0000, RZ, 0xc0, !PT ;  /* 0xffff00003a367812 */ /* 0x000fe400078ec0ff */
[C---:B------:R-:W-:Y:S02]  /*7c80*/  SHF.L.U32 R55, R59.reuse, 0x10, RZ ;  /* 0x000000103b377819 */ /* 0x040fe400000006ff */
[----:B------:R-:W-:Y:S02]  /*7c90*/  IADD3 R108, PT, PT, R108, 0x100, RZ ;  /* 0x000001006c6c7810 */ /* 0x000fe40007ffe0ff */
[----:B------:R-:W-:Y:S02]  /*7ca0*/  LOP3.LUT R56, R59, 0xffff0000, RZ, 0xc0, !PT ;  /* 0xffff00003b387812 */ /* 0x000fe400078ec0ff */
[----:B------:R-:W-:Y:S01]  /*7cb0*/  SHF.L.U32 R57, R64, 0x10, RZ ;  /* 0x0000001040397819 */ /* 0x000fe200000006ff */
[----:B-1----:R-:W-:Y:S01]  /*7cc0*/  FMUL R4, R38, R4 ;  /* 0x0000000426047220 */ /* 0x002fe20000400000 */
[----:B------:R-:W-:Y:S01]  /*7cd0*/  LOP3.LUT R58, R64, 0xffff0000, RZ, 0xc0, !PT ;  /* 0xffff0000403a7812 */ /* 0x000fe200078ec0ff */
[C---:B------:R-:W-:Y:S01]  /*7ce0*/  FMUL R5, R38.reuse, R5 ;  /* 0x0000000526057220 */ /* 0x040fe20000400000 */
[C---:B------:R-:W-:Y:S01]  /*7cf0*/  SHF.L.U32 R59, R65.reuse, 0x10, RZ ;  /* 0x00000010413b7819 */ /* 0x040fe200000006ff */
[----:B------:R-:W-:Y:S01]  /*7d00*/  FMUL R6, R38, R6 ;  /* 0x0000000626067220 */ /* 0x000fe20000400000 */
[----:B------:R-:W-:Y:S01]  /*7d10*/  LOP3.LUT R108, R108, 0xfefffff8, RZ, 0xc0, !PT ;  /* 0xfefffff86c6c7812 */ /* 0x000fe200078ec0ff */
[C---:B------:R-:W-:Y:S01]  /*7d20*/  FMUL R7, R38.reuse, R7 ;  /* 0x0000000726077220 */ /* 0x040fe20000400000 */
[----:B------:R-:W-:Y:S01]  /*7d30*/  LOP3.LUT R60, R65, 0xffff0000, RZ, 0xc0, !PT ;  /* 0xffff0000413c7812 */ /* 0x000fe200078ec0ff */
[----:B------:R-:W-:Y:S01]  /*7d40*/  FFMA R4, R41, R40, R4 ;  /* 0x0000002829047223 */ /* 0x000fe20000000004 */
[----:B------:R-:W-:Y:S01]  /*7d50*/  IADD3 R120, PT, PT, R99, UR4, RZ ;  /* 0x0000000463787c10 */ /* 0x000fe2000fffe0ff */
[----:B------:R-:W-:Y:S01]  /*7d60*/  FMUL R8, R38, R8 ;  /* 0x0000000826087220 */ /* 0x000fe20000400000 */
[C---:B------:R-:W-:Y:S01]  /*7d70*/  SHF.L.U32 R61, R66.reuse, 0x10, RZ ;  /* 0x00000010423d7819 */ /* 0x040fe200000006ff */
[----:B------:R-:W-:Y:S01]  /*7d80*/  FFMA R5, R41, R42, R5 ;  /* 0x0000002a29057223 */ /* 0x000fe20000000005 */
[----:B------:R-:W-:Y:S01]  /*7d90*/  LOP3.LUT R62, R66, 0xffff0000, RZ, 0xc0, !PT ;  /* 0xffff0000423e7812 */ /* 0x000fe200078ec0ff */
[----:B------:R-:W-:Y:S01]  /*7da0*/  FMUL R9, R38, R9 ;  /* 0x0000000926097220 */ /* 0x000fe20000400000 */
[----:B------:R-:W-:Y:S01]  /*7db0*/  SHF.L.U32 R63, R67, 0x10, RZ ;  /* 0x00000010433f7819 */ /* 0x000fe200000006ff */
[----:B------:R1:W-:Y:S01]  /*7dc0*/  SYNCS.ARRIVE.TRANS64.RED.A1T0 RZ, [R108+URZ], RZ ;  /* 0x000000ff6cff79a7 */ /* 0x0003e200081004ff */
[----:B------:R-:W-:Y:S01]  /*7dd0*/  F2FP.BF16.F32.PACK_AB R80, R5, R4 ;  /* 0x000000040550723e */ /* 0x000fe200000010ff */
[----:B------:R-:W-:Y:S01]  /*7de0*/  FFMA R6, R41, R43, R6 ;  /* 0x0000002b29067223 */ /* 0x000fe20000000006 */
[----:B------:R-:W-:Y:S01]  /*7df0*/  IADD3 R121, PT, PT, R101, R120, RZ ;  /* 0x0000007865797210 */ /* 0x000fe20007ffe0ff */
[C---:B------:R-:W-:Y:S01]  /*7e00*/  FFMA R7, R41.reuse, R44, R7 ;  /* 0x0000002c29077223 */ /* 0x040fe20000000007 */
[----:B------:R-:W-:Y:S01]  /*7e10*/  IADD3 R120, PT, PT, R100, R120, RZ ;  /* 0x0000007864787210 */ /* 0x000fe20007ffe0ff */
[C---:B------:R-:W-:Y:S01]  /*7e20*/  FFMA R8, R41.reuse, R45, R8 ;  /* 0x0000002d29087223 */ /* 0x040fe20000000008 */
[----:B------:R-:W-:Y:S01]  /*7e30*/  IADD3 R122, PT, PT, R98, R121, RZ ;  /* 0x00000079627a7210 */ /* 0x000fe20007ffe0ff */
[----:B------:R-:W-:Y:S01]  /*7e40*/  FFMA R9, R41, R46, R9 ;  /* 0x0000002e29097223 */ /* 0x000fe20000000009 */
[----:B------:R-:W-:Y:S01]  /*7e50*/  F2FP.BF16.F32.PACK_AB R81, R7, R6 ;  /* 0x000000060751723e */ /* 0x000fe200000010ff */
[C---:B------:R-:W-:Y:S01]  /*7e60*/  FMUL R10, R38.reuse, R10 ;  /* 0x0000000a260a7220 */ /* 0x040fe20000400000 */
[C---:B------:R-:W-:Y:S01]  /*7e70*/  FMUL R11, R38.reuse, R11 ;  /* 0x0000000b260b7220 */ /* 0x040fe20000400000 */
[C---:B------:R-:W-:Y:S01]  /*7e80*/  FMUL R0, R38.reuse, R12 ;  /* 0x0000000c26007220 */ /* 0x040fe20000400000 */
[----:B------:R-:W-:Y:S01]  /*7e90*/  F2FP.BF16.F32.PACK_AB R82, R9, R8 ;  /* 0x000000080952723e */ /* 0x000fe200000010ff */
[C---:B------:R-:W-:Y:S01]  /*7ea0*/  FFMA R10, R41.reuse, R47, R10 ;  /* 0x0000002f290a7223 */ /* 0x040fe2000000000a */
[C---:B------:R-:W-:Y:S01]  /*7eb0*/  FFMA R11, R41.reuse, R48, R11 ;  /* 0x00000030290b7223 */ /* 0x040fe2000000000b */
[C---:B------:R-:W-:Y:S01]  /*7ec0*/  FFMA R0, R41.reuse, R49, R0 ;  /* 0x0000003129007223 */ /* 0x040fe20000000000 */
[C---:B------:R-:W-:Y:S01]  /*7ed0*/  FMUL R2, R38.reuse, R13 ;  /* 0x0000000d26027220 */ /* 0x040fe20000400000 */
[C---:B------:R-:W-:Y:S01]  /*7ee0*/  FMUL R3, R38.reuse, R14 ;  /* 0x0000000e26037220 */ /* 0x040fe20000400000 */
[C---:B------:R-:W-:Y:S01]  /*7ef0*/  FMUL R15, R38.reuse, R15 ;  /* 0x0000000f260f7220 */ /* 0x040fe20000400000 */
[C---:B------:R-:W-:Y:S01]  /*7f00*/  FMUL R12, R38.reuse, R16 ;  /* 0x00000010260c7220 */ /* 0x040fe20000400000 */
[C---:B------:R-:W-:Y:S01]  /*7f10*/  FFMA R2, R41.reuse, R51, R2 ;  /* 0x0000003329027223 */ /* 0x040fe20000000002 */
[C---:B------:R-:W-:Y:S01]  /*7f20*/  FMUL R13, R38.reuse, R17 ;  /* 0x00000011260d7220 */ /* 0x040fe20000400000 */
[C---:B------:R-:W-:Y:S01]  /*7f30*/  FFMA R3, R41.reuse, R50, R3 ;  /* 0x0000003229037223 */ /* 0x040fe20000000003 */
[C---:B------:R-:W-:Y:S01]  /*7f40*/  FMUL R14, R38.reuse, R18 ;  /* 0x00000012260e7220 */ /* 0x040fe20000400000 */
[----:B------:R-:W-:Y:S01]  /*7f50*/  FFMA R15, R41, R52, R15 ;  /* 0x00000034290f7223 */ /* 0x000fe2000000000f */
[C---:B------:R-:W-:Y:S01]  /*7f60*/  FMUL R19, R38.reuse, R19 ;  /* 0x0000001326137220 */ /* 0x040fe20000400000 */
[----:B------:R-:W-:Y:S01]  /*7f70*/  F2FP.BF16.F32.PACK_AB R83, R11, R10 ;  /* 0x0000000a0b53723e */ /* 0x000fe200000010ff */
[C---:B------:R-:W-:Y:S01]  /*7f80*/  FFMA R12, R41.reuse, R53, R12 ;  /* 0x00000035290c7223 */ /* 0x040fe2000000000c */
[C---:B------:R-:W-:Y:S01]  /*7f90*/  FMUL R16, R38.reuse, R20 ;  /* 0x0000001426107220 */ /* 0x040fe20000400000 */
[----:B------:R-:W-:Y:S01]  /*7fa0*/  FFMA R13, R41, R54, R13 ;  /* 0x00000036290d7223 */ /* 0x000fe2000000000d */
[----:B------:R-:W-:Y:S01]  /*7fb0*/  FMUL R17, R38, R21 ;  /* 0x0000001526117220 */ /* 0x000fe20000400000 */
[----:B------:R1:W-:Y:S01]  /*7fc0*/  STS.128 [R99+UR4], R80 ;  /* 0x0000005063007988 */ /* 0x0003e20008000c04 */
[----:B------:R-:W-:Y:S01]  /*7fd0*/  LOP3.LUT R64, R67, 0xffff0000, RZ, 0xc0, !PT ;  /* 0xffff000043407812 */ /* 0x000fe200078ec0ff */
[C---:B------:R-:W-:Y:S01]  /*7fe0*/  FFMA R14, R41.reuse, R55, R14 ;  /* 0x00000037290e7223 */ /* 0x040fe2000000000e */
[----:B------:R-:W-:Y:S01]  /*7ff0*/  SHF.L.U32 R65, R72, 0x10, RZ ;  /* 0x0000001048417819 */ /* 0x000fe200000006ff */
[----:B------:R-:W-:Y:S01]  /*8000*/  FMUL R18, R38, R22 ;  /* 0x0000001626127220 */ /* 0x000fe20000400000 */
[----:B------:R-:W-:Y:S01]  /*8010*/  LOP3.LUT R66, R72, 0xffff0000, RZ, 0xc0, !PT ;  /* 0xffff000048427812 */ /* 0x000fe200078ec0ff */
[C---:B------:R-:W-:Y:S01]  /*8020*/  FFMA R19, R41.reuse, R56, R19 ;  /* 0x0000003829137223 */ /* 0x040fe20000000013 */
[C---:B------:R-:W-:Y:S01]  /*8030*/  FMUL R23, R38.reuse, R23 ;  /* 0x0000001726177220 */ /* 0x040fe20000400000 */
[C---:B------:R-:W-:Y:S01]  /*8040*/  FFMA R16, R41.reuse, R57, R16 ;  /* 0x0000003929107223 */ /* 0x040fe20000000010 */
[C---:B------:R-:W-:Y:S01]  /*8050*/  FMUL R20, R38.reuse, R24 ;  /* 0x0000001826147220 */ /* 0x040fe20000400000 */
[C---:B------:R-:W-:Y:S01]  /*8060*/  FFMA R17, R41.reuse, R58, R17 ;  /* 0x0000003a29117223 */ /* 0x040fe20000000011 */
[C---:B------:R-:W-:Y:S01]  /*8070*/  FMUL R21, R38.reuse, R25 ;  /* 0x0000001926157220 */ /* 0x040fe20000400000 */
[C---:B------:R-:W-:Y:S01]  /*8080*/  FFMA R18, R41.reuse, R59, R18 ;  /* 0x0000003b29127223 */ /* 0x040fe20000000012 */
[C---:B------:R-:W-:Y:S01]  /*8090*/  FMUL R22, R38.reuse, R26 ;  /* 0x0000001a26167220 */ /* 0x040fe20000400000 */
[C---:B------:R-:W-:Y:S01]  /*80a0*/  FFMA R23, R41.reuse, R60, R23 ;  /* 0x0000003c29177223 */ /* 0x040fe20000000017 */
[----:B------:R-:W-:Y:S01]  /*80b0*/  FMUL R27, R38, R27 ;  /* 0x0000001b261b7220 */ /* 0x000fe20000400000 */
[----:B------:R-:W-:Y:S01]  /*80c0*/  F2FP.BF16.F32.PACK_AB R100, R2, R0 ;  /* 0x000000000264723e */ /* 0x000fe200000010ff */
[----:B------:R-:W-:Y:S01]  /*80d0*/  FFMA R20, R41, R61, R20 ;  /* 0x0000003d29147223 */ /* 0x000fe20000000014 */
[----:B------:R-:W-:Y:S01]  /*80e0*/  F2FP.BF16.F32.PACK_AB R101, R15, R3 ;  /* 0x000000030f65723e */ /* 0x000fe200000010ff */
[C---:B------:R-:W-:Y:S01]  /*80f0*/  FMUL R24, R38.reuse, R28 ;  /* 0x0000001c26187220 */ /* 0x040fe20000400000 */
[----:B------:R-:W-:Y:S01]  /*8100*/  F2FP.BF16.F32.PACK_AB R102, R13, R12 ;  /* 0x0000000c0d66723e */ /* 0x000fe200000010ff */
[----:B------:R-:W-:Y:S01]  /*8110*/  FFMA R21, R41, R62, R21 ;  /* 0x0000003e29157223 */ /* 0x000fe20000000015 */
[----:B------:R-:W-:Y:S01]  /*8120*/  F2FP.BF16.F32.PACK_AB R103, R19, R14 ;  /* 0x0000000e1367723e */ /* 0x000fe200000010ff */
[C---:B------:R-:W-:Y:S01]  /*8130*/  FMUL R25, R38.reuse, R29 ;  /* 0x0000001d26197220 */ /* 0x040fe20000400000 */
[----:B------:R-:W-:Y:S01]  /*8140*/  SHF.L.U32 R67, R73, 0x10, RZ ;  /* 0x0000001049437819 */ /* 0x000fe200000006ff */
[----:B------:R-:W-:Y:S01]  /*8150*/  FFMA R22, R41, R63, R22 ;  /* 0x0000003f29167223 */ /* 0x000fe20000000016 */
[----:B------:R-:W-:Y:S01]  /*8160*/  LOP3.LUT R68, R73, 0xffff0000, RZ, 0xc0, !PT ;  /* 0xffff000049447812 */ /* 0x000fe200078ec0ff */
[----:B------:R1:W-:Y:S01]  /*8170*/  STS.128 [R121+0x10], R100 ;  /* 0x0000106479007388 */ /* 0x0003e20000000c00 */
[----:B------:R-:W-:Y:S01]  /*8180*/  FMUL R26, R38, R30 ;  /* 0x0000001e261a7220 */ /* 0x000fe20000400000 */
[C---:B------:R-:W-:Y:S01]  /*8190*/  FFMA R27, R41.reuse, R64, R27 ;  /* 0x00000040291b7223 */ /* 0x040fe2000000001b */
[----:B------:R-:W-:Y:S01]  /*81a0*/  SHF.L.U32 R69, R74, 0x10, RZ ;  /* 0x000000104a457819 */ /* 0x000fe200000006ff */
[----:B------:R-:W-:Y:S01]  /*81b0*/  FMUL R31, R38, R31 ;  /* 0x0000001f261f7220 */ /* 0x000fe20000400000 */
[C---:B------:R-:W-:Y:S01]  /*81c0*/  FFMA R24, R41.reuse, R65, R24 ;  /* 0x0000004129187223 */ /* 0x040fe20000000018 */
[----:B------:R-:W-:Y:S01]  /*81d0*/  LOP3.LUT R70, R74, 0xffff0000, RZ, 0xc0, !PT ;  /* 0xffff00004a467812 */ /* 0x000fe200078ec0ff */
[C---:B------:R-:W-:Y:S01]  /*81e0*/  FMUL R28, R38.reuse, R32 ;  /* 0x00000020261c7220 */ /* 0x040fe20000400000 */
[----:B------:R-:W-:Y:S01]  /*81f0*/  FFMA R25, R41, R66, R25 ;  /* 0x0000004229197223 */ /* 0x000fe20000000019 */
[----:B------:R-:W-:Y:S01]  /*8200*/  SHF.L.U32 R71, R75, 0x10, RZ ;  /* 0x000000104b477819 */ /* 0x000fe200000006ff */
[C---:B------:R-:W-:Y:S01]  /*8210*/  FMUL R29, R38.reuse, R33 ;  /* 0x00000021261d7220 */ /* 0x040fe20000400000 */
[----:B------:R-:W-:Y:S01]  /*8220*/  FFMA R26, R41, R67, R26 ;  /* 0x00000043291a7223 */ /* 0x000fe2000000001a */
[----:B------:R-:W-:Y:S01]  /*8230*/  LOP3.LUT R72, R75, 0xffff0000, RZ, 0xc0, !PT ;  /* 0xffff00004b487812 */ /* 0x000fe200078ec0ff */
        /* <DEDUP_REMOVED lines=8> */
[----:B------:R-:W-:Y:S01]  /*82c0*/  FFMA R30, R41, R71, R30 ;  /* 0x00000047291e7223 */ /* 0x000fe2000000001e */
[----:B------:R-:W-:Y:S01]  /*82d0*/  F2FP.BF16.F32.PACK_AB R115, R27, R22 ;  /* 0x000000161b73723e */ /* 0x000fe200000010ff */
[----:B------:R-:W-:Y:S01]  /*82e0*/  FFMA R35, R41, R72, R35 ;  /* 0x0000004829237223 */ /* 0x000fe20000000023 */
[----:B------:R-:W-:Y:S02]  /*82f0*/  F2FP.BF16.F32.PACK_AB R116, R25, R24 ;  /* 0x000000181974723e */ /* 0x000fe400000010ff */
[----:B------:R-:W-:Y:S01]  /*8300*/  F2FP.BF16.F32.PACK_AB R117, R31, R26 ;  /* 0x0000001a1f75723e */ /* 0x000fe200000010ff */
[----:B------:R1:W-:Y:S01]  /*8310*/  STS.128 [R120+0x20], R112 ;  /* 0x0000207078007388 */ /* 0x0003e20000000c00 */
        /* <DEDUP_REMOVED lines=13> */
[----:B------:R-:W-:Y:S01]  /*83f0*/  R2UR UR11, R105 ;  /* 0x00000000690b72ca */ /* 0x000fe200000e0000 */
[----:B------:R-:W-:Y:S01]  /*8400*/  UIADD3 UR9, UPT, UPT, UR41, 0x20, URZ ;  /* 0x0000002029097890 */ /* 0x000fe2000fffe0ff */
[----:B------:R-:W-:Y:S01]  /*8410*/  R2UR UR12, R106 ;  /* 0x000000006a0c72ca */ /* 0x000fe200000e0000 */
[----:B------:R-:W-:Y:S02]  /*8420*/  UIADD3 UR8, UPT, UPT, UR49, 0x200, UR4 ;  /* 0x0000020031087890 */ /* 0x000fe4000fffe004 */
[----:B--2---:R-:W-:Y:S04]  /*8430*/  UIADD3 UR6, UP0, UPT, UR14, 0x680, URZ ;  /* 0x000006800e067890 */ /* 0x004fe8000ff1e0ff */
[----:B------:R-:W-:Y:S09]  /*8440*/  UIADD3.X UR7, UPT, UPT, URZ, UR15, URZ, UP0, !UPT ;  /* 0x0000000fff077290 */ /* 0x000ff200087fe4ff */
[----:B------:R2:W-:Y:S02]  /*8450*/  UTMASTG.4D.IM2COL [UR8], [UR6] ;  /* 0x00000008060073b5 */ /* 0x0005e40008058000 */
[----:B--2---:R0:W-:Y:S02]  /*8460*/  UTMACMDFLUSH ;  /* 0x00000000000079b7 */ /* 0x0041e40000000000 */
.L_x_124:
[----:B------:R-:W-:Y:S05]  /*8470*/  BSYNC.RECONVERGENT B0 ;  /* 0x0000000000007941 */ /* 0x000fea0003800200 */
.L_x_123:
[----:B------:R-:W-:Y:S01]  /*8480*/  UIADD3 UR4, UPT, UPT, UR42, 0x1, URZ ;  /* 0x000000012a047890 */ /* 0x000fe2000fffe0ff */
[----:B------:R-:W-:Y:S03]  /*8490*/  BSSY.RECONVERGENT B0, `(.L_x_125) ;  /* 0x0000008000007945 */ /* 0x000fe60003800200 */
[----:B------:R-:W-:Y:S04]  /*84a0*/  UISETP.NE.AND UP0, UPT, UR4, 0x3, UPT ;  /* 0x000000030400788c */ /* 0x000fe8000bf05270 */
[----:B------:R-:W-:Y:S02]  /*84b0*/  UISETP.EQ.XOR UP1, UPT, UR40, 0x3, !UP0 ;  /* 0x000000032800788c */ /* 0x000fe4000c722a70 */
[----:B------:R-:W-:Y:S02]  /*84c0*/  USEL UR50, UR4, URZ, UP0 ;  /* 0x000000ff04327287 */ /* 0x000fe40008000000 */
[----:B------:R-:W-:Y:S04]  /*84d0*/  USEL UR5, URZ, 0x1, !UP1 ;  /* 0x00000001ff057887 */ /* 0x000fe8000c800000 */
[----:B------:R-:W-:Y:S01]  /*84e0*/  ULOP3.LUT UR55, UR55, UR5, URZ, 0x3c, !UPT ;  /* 0x0000000537377292 */ /* 0x000fe2000f8e3cff */
[----:B------:R-:W-:Y:S11]  /*84f0*/  @P0 BRA `(.L_x_126) ;  /* 0x0000000000040947 */ /* 0x000ff60003800000 */
[----:B------:R-:W-:Y:S04]  /*8500*/  DEPBAR.LE SB0, 0x1 ;  /* 0x000080400000791a */ /* 0x000fe80000000000 */
.L_x_126:
[----:B------:R-:W-:Y:S05]  /*8510*/  BSYNC.RECONVERGENT B0 ;  /* 0x0000000000007941 */ /* 0x000fea0003800200 */
.L_x_125:
[----:B------:R-:W-:Y:S01]  /*8520*/  BAR.SYNC.DEFER_BLOCKING 0x1, 0x80 ;  /* 0x0042000000007b1d */ /* 0x000fe20000010000 */
[----:B------:R-:W-:Y:S01]  /*8530*/  UISETP.NE.AND UP0, UPT, UR54, -0x2, UPT ;  /* 0xfffffffe3600788c */ /* 0x000fe2000bf05270 */
[----:B------:R-:W-:Y:S08]  /*8540*/  IADD3 R0, PT, PT, R36, 0x1, RZ ;  /* 0x0000000124007810 */ /* 0x000ff00007ffe0ff */
[----:B------:R-:W-:Y:S05]  /*8550*/  BRA.U !UP0, `(.L_x_127) ;  /* 0x0000000108287547 */ /* 0x000fea000b800000 */
[----:B------:R-:W2:Y:S01]  /*8560*/  S2R R2, SR_CgaCtaId ;  /* 0x0000000000027919 */ /* 0x000ea20000008800 */
[----:B------:R-:W-:Y:S01]  /*8570*/  ISETP.NE.AND P0, PT, R111, RZ, PT ;  /* 0x000000ff6f00720c */ /* 0x000fe20003f05270 */
[----:B------:R-:W-:Y:S01]  /*8580*/  IMAD.U32 R3, RZ, RZ, UR51 ;  /* 0x00000033ff037e24 */ /* 0x000fe2000f8e00ff */
[----:B------:R-:W-:Y:S04]  /*8590*/  UIADD3 UR4, UPT, UPT, UR51, 0x1, URZ ;  /* 0x0000000133047890 */ /* 0x000fe8000fffe0ff */
[----:B------:R-:W-:Y:S04]  /*85a0*/  UISETP.NE.AND UP0, UPT, UR4, 0x3, UPT ;  /* 0x000000030400788c */ /* 0x000fe8000bf05270 */
[----:B------:R-:W-:Y:S03]  /*85b0*/  USEL UR51, UR4, URZ, UP0 ;  /* 0x000000ff04337287 */ /* 0x000fe60008000000 */
[----:B------:R-:W-:Y:S05]  /*85c0*/  @P0 LEA R3, R3, UR49, 0x3 ;  /* 0x0000003103030c11 */ /* 0x000fea000f8e18ff */
[----:B------:R-:W-:Y:S05]  /*85d0*/  @P0 VIADD R3, R3, 0xb8 ;  /* 0x000000b803030836 */ /* 0x000fea0000000000 */
[----:B--2---:R-:W-:Y:S04]  /*85e0*/  @P0 PRMT R2, R2, 0x654, R3 ;  /* 0x0000065402020816 */ /* 0x004fe80000000003 */
[----:B------:R2:W-:Y:S03]  /*85f0*/  @P0 SYNCS.ARRIVE.TRANS64.RED.A1T0 RZ, [R2+URZ], RZ ;  /* 0x000000ff02ff09a7 */ /* 0x0005e600081004ff */
.L_x_127:
[----:B------:R-:W-:Y:S01]  /*8600*/  R2UR UR6, R110 ;  /* 0x000000006e0672ca */ /* 0x000fe200000e0000 */
[----:B------:R-:W-:Y:S01]  /*8610*/  UIADD3 UR54, UPT, UPT, UR54, 0x2, URZ ;  /* 0x0000000236367890 */ /* 0x000fe2000fffe0ff */
[----:B------:R-:W-:Y:S02]  /*8620*/  R2UR UR5, R93 ;  /* 0x000000005d0572ca */ /* 0x000fe400000e0000 */
[----:B------:R-:W-:Y:S02]  /*8630*/  R2UR UR4, R94 ;  /* 0x000000005e0472ca */ /* 0x000fe400000e0000 */
[----:B------:R-:W-:Y:S02]  /*8640*/  R2UR UR53, R104 ;  /* 0x00000000683572ca */ /* 0x000fe400000e0000 */
[----:B------:R-:W-:Y:S02]  /*8650*/  ISETP.NE.AND P0, PT, R0, 0x2, PT ;  /* 0x000000020000780c */ /* 0x000fe40003f05270 */
[----:B------:R-:W-:Y:S02]  /*8660*/  LOP3.LUT R84, R84, 0x1, RZ, 0x3c, !PT ;  /* 0x0000000154547812 */ /* 0x000fe400078e3cff */
[----:B--2---:R-:W-:Y:S01]  /*8670*/  SEL R2, RZ, 0x1, P0 ;  /* 0x00000001ff027807 */ /* 0x004fe20000000000 */
[----:B------:R-:W-:Y:S01]  /*8680*/  UISETP.NE.AND UP0, UPT, UR6, URZ, UPT ;  /* 0x000000ff0600728c */ /* 0x000fe2000bf05270 */
[----:B------:R-:W-:Y:S01]  /*8690*/  SEL R36, R0, RZ, P0 ;  /* 0x000000ff00247207 */ /* 0x000fe20000000000 */
[----:B------:R-:W-:Y:S01]  /*86a0*/  UIADD3 UR28, UPT, UPT, UR36, UR5, URZ ;  /* 0x00000005241c7290 */ /* 0x000fe2000fffe0ff */
[----:B------:R-:W-:Y:S01]  /*86b0*/  LOP3.LUT R85, R85, R2, RZ, 0x3c, !PT ;  /* 0x0000000255557212 */ /* 0x000fe200078e3cff */
[----:B------:R-:W-:Y:S05]  /*86c0*/  UIADD3 UR52, UPT, UPT, UR37, UR4, URZ ;  /* 0x0000000425347290 */ /* 0x000fea000fffe0ff */
[----:B------:R-:W-:Y:S07]  /*86d0*/  BRA.U UP0, `(.L_x_128) ;  /* 0xffffffd500387547 */ /* 0x000fee000b83ffff */
[----:B------:R-:W-:-:S13]  /*86e0*/  R2UR UR4, R95 ;  /* 0x000000005f0472ca */ /* 0x000fda00000e0000 */
[----:B------:R-:W-:-:S09]  /*86f0*/  UISETP.NE.AND UP0, UPT, UR4, URZ, UPT ;  /* 0x000000ff0400728c */ /* 0x000fd2000bf05270 */
[----:B------:R-:W-:Y:S05]  /*8700*/  BRA.U !UP0, `(.L_x_129) ;  /* 0x0000000108487547 */ /* 0x000fea000b800000 */
[----:B------:R-:W2:Y:S02]  /*8710*/  LDCU.64 UR4, c[0x0][0x890] ;  /* 0x00011200ff0477ac */ /* 0x000ea40008000a00 */
[----:B--2---:R-:W-:-:S04]  /*8720*/  UISETP.NE.U32.AND UP0, UPT, UR4, URZ, UPT ;  /* 0x000000ff0400728c */ /* 0x004fc8000bf05070 */
[----:B------:R-:W-:-:S09]  /*8730*/  UISETP.NE.AND.EX UP0, UPT, UR5, URZ, UPT, UP0 ;  /* 0x000000ff0500728c */ /* 0x000fd2000bf05300 */
[----:B------:R-:W-:Y:S05]  /*8740*/  BRA.U UP0, `(.L_x_130) ;  /* 0x00000001000c7547 */ /* 0x000fea000b800000 */
[----:B------:R-:W-:-:S13]  /*8750*/  FSETP.NEU.AND P0, PT, R41, RZ, PT ;  /* 0x000000ff2900720b */ /* 0x000fda0003f0d000 */
[----:B------:R-:W-:Y:S05]  /*8760*/  @!P0 EXIT ;  /* 0x000000000000894d */ /* 0x000fea0003800000 */
[----:B------:R-:W-:Y:S05]  /*8770*/  BRA `(.L_x_129) ;  /* 0x00000000002c7947 */ /* 0x000fea0003800000 */
.L_x_130:
[----:B------:R-:W-:Y:S01]  /*8780*/  ISETP.NE.AND P0, PT, R109, RZ, PT ;  /* 0x000000ff6d00720c */ /* 0x000fe20003f05270 */
[----:B------:R-:W-:-:S12]  /*8790*/  BSSY.RECONVERGENT B0, `(.L_x_129) ;  /* 0x0000009000007945 */ /* 0x000fd80003800200 */
[----:B------:R-:W-:Y:S05]  /*87a0*/  @P0 BRA `(.L_x_131) ;  /* 0x0000000000140947 */ /* 0x000fea0003800000 */
[----:B------:R-:W2:Y:S02]  /*87b0*/  LDCU.64 UR4, c[0x0][0x888] ;  /* 0x00011100ff0477ac */ /* 0x000ea40008000a00 */
[----:B--2---:R-:W-:-:S04]  /*87c0*/  ISETP.NE.U32.AND P0, PT, RZ, UR4, PT ;  /* 0x00000004ff007c0c */ /* 0x004fc8000bf05070 */
[----:B------:R-:W-:-:S13]  /*87d0*/  ISETP.NE.AND.EX P0, PT, RZ, UR5, PT, P0 ;  /* 0x00000005ff007c0c */ /* 0x000fda000bf05300 */
[----:B------:R-:W-:Y:S05]  /*87e0*/  @!P0 EXIT ;  /* 0x000000000000894d */ /* 0x000fea0003800000 */
[----:B------:R-:W-:Y:S05]  /*87f0*/  BRA `(.L_x_132) ;  /* 0x0000000000087947 */ /* 0x000fea0003800000 */
.L_x_131:
[----:B------:R-:W-:-:S13]  /*8800*/  FSETP.NEU.AND P0, PT, R41, RZ, PT ;  /* 0x000000ff2900720b */ /* 0x000fda0003f0d000 */
[----:B------:R-:W-:Y:S05]  /*8810*/  @!P0 EXIT ;  /* 0x000000000000894d */ /* 0x000fea0003800000 */
.L_x_132:
[----:B------:R-:W-:Y:S05]  /*8820*/  BSYNC.RECONVERGENT B0 ;  /* 0x0000000000007941 */ /* 0x000fea0003800200 */
.L_x_129:
[----:B------:R-:W2:Y:S01]  /*8830*/  S2UR UR5, SR_CgaCtaId ;  /* 0x00000000000579c3 */ /* 0x000ea20000008800 */
[----:B------:R-:W-:Y:S01]  /*8840*/  ULEA UR4, UR51, UR49, 0x3 ;  /* 0x0000003133047291 */ /* 0x000fe2000f8e18ff */
[----:B------:R-:W-:-:S04]  /*8850*/  DEPBAR.LE SB0, 0x0 ;  /* 0x000080000000791a */ /* 0x000fc80000000000 */
[----:B------:R-:W-:-:S04]  /*8860*/  UIADD3 UR4, UPT, UPT, UR4, 0xb8, URZ ;  /* 0x000000b804047890 */ /* 0x000fc8000fffe0ff */
[----:B--2---:R-:W-:-:S09]  /*8870*/  UPRMT UR4, UR5, 0x654, UR4 ;  /* 0x0000065405047896 */ /* 0x004fd20008000004 */
[----:B------:R-:W-:Y:S01]  /*8880*/  SYNCS.ARRIVE.TRANS64.RED.A1T0 RZ, [UR4], RZ ;  /* 0x000000ffffff79a7 */ /* 0x000fe20008100404 */
[----:B------:R-:W-:Y:S05]  /*8890*/  EXIT ;  /* 0x000000000000794d */ /* 0x000fea0003800000 */
.L_x_25:
[----:B------:R-:W-:Y:S07]  /*88a0*/  MOV R0, UR17 ;  /* 0x0000001100007c02 */ /* 0x000fee0008000f00 */
.L_x_133:
[----:B-1----:R1:W2:Y:S02]  /*88b0*/  SYNCS.PHASECHK.TRANS64.TRYWAIT P0, [R0+URZ+0x50], R5 ;  /* 0x00005005000075a7 */ /* 0x0022a400080011ff */
[----:B--2---:R-:W-:Y:S05]  /*88c0*/  @!P0 NANOSLEEP.SYNCS 0x989680 ;  /* 0x009896800000895d */ /* 0x004fea0003900000 */
[----:B------:R-:W2:Y:S02]  /*88d0*/  @!P0 SYNCS.PHASECHK.TRANS64 P0, [R0+URZ+0x50], R5 ;  /* 0x00005005000085a7 */ /* 0x000ea400080010ff */
[----:B--2---:R-:W-:Y:S05]  /*88e0*/  @!P0 BRA `(.L_x_133) ;  /* 0xfffffffc00f08947 */ /* 0x004fea000383ffff */
[----:B------:R-:W-:Y:S05]  /*88f0*/  BRA `(.L_x_24) ;  /* 0xffffff9000b47947 */ /* 0x000fea000383ffff */
.L_x_32:
[----:B------:R-:W-:Y:S07]  /*8900*/  MOV R0, UR17 ;  /* 0x0000001100007c02 */ /* 0x000fee0008000f00 */
.L_x_134:
[----:B-1----:R1:W2:Y:S02]  /*8910*/  SYNCS.PHASECHK.TRANS64.TRYWAIT P0, [R0+URZ+0x50], R5 ;  /* 0x00005005000075a7 */ /* 0x0022a400080011ff */
[----:B--2---:R-:W-:Y:S05]  /*8920*/  @!P0 NANOSLEEP.SYNCS 0x989680 ;  /* 0x009896800000895d */ /* 0x004fea0003900000 */
[----:B------:R-:W2:Y:S02]  /*8930*/  @!P0 SYNCS.PHASECHK.TRANS64 P0, [R0+URZ+0x50], R5 ;  /* 0x00005005000085a7 */ /* 0x000ea400080010ff */
[----:B--2---:R-:W-:Y:S05]  /*8940*/  @!P0 BRA `(.L_x_134) ;  /* 0xfffffffc00f08947 */ /* 0x004fea000383ffff */
[----:B------:R-:W-:Y:S05]  /*8950*/  BRA `(.L_x_31) ;  /* 0xffffff9800107947 */ /* 0x000fea000383ffff */
.L_x_37:
[----:B------:R-:W-:-:S07]  /*8960*/  MOV R0, UR25 ;  /* 0x0000001900007c02 */ /* 0x000fce0008000f00 */
.L_x_135:
[----:B-1----:R1:W2:Y:S02]  /*8970*/  SYNCS.PHASECHK.TRANS64.TRYWAIT P0, [R0+URZ+0xe0], R3 ;  /* 0x0000e003000075a7 */ /* 0x0022a400080011ff */
[----:B--2---:R-:W-:Y:S05]  /*8980*/  @!P0 NANOSLEEP.SYNCS 0x989680 ;  /* 0x009896800000895d */ /* 0x004fea0003900000 */
[----:B------:R-:W2:Y:S02]  /*8990*/  @!P0 SYNCS.PHASECHK.TRANS64 P0, [R0+URZ+0xe0], R3 ;  /* 0x0000e003000085a7 */ /* 0x000ea400080010ff */
[----:B--2---:R-:W-:Y:S05]  /*89a0*/  @!P0 BRA `(.L_x_135) ;  /* 0xfffffffc00f08947 */ /* 0x004fea000383ffff */
[----:B------:R-:W-:Y:S05]  /*89b0*/  BRA `(.L_x_136) ;  /* 0xffffff9800dc7947 */ /* 0x000fea000383ffff */
.L_x_41:
[----:B------:R-:W-:-:S07]  /*89c0*/  MOV R0, UR4 ;  /* 0x0000000400007c02 */ /* 0x000fce0008000f00 */
.L_x_137:
[----:B-1----:R1:W2:Y:S02]  /*89d0*/  SYNCS.PHASECHK.TRANS64.TRYWAIT P0, [R0+URZ], R3 ;  /* 0x00000003000075a7 */ /* 0x0022a400080011ff */
[----:B--2---:R-:W-:Y:S05]  /*89e0*/  @!P0 NANOSLEEP.SYNCS 0x989680 ;  /* 0x009896800000895d */ /* 0x004fea0003900000 */
[----:B------:R-:W2:Y:S02]  /*89f0*/  @!P0 SYNCS.PHASECHK.TRANS64 P0, [R0+URZ], R3 ;  /* 0x00000003000085a7 */ /* 0x000ea400080010ff */
[----:B--2---:R-:W-:Y:S05]  /*8a00*/  @!P0 BRA `(.L_x_137) ;  /* 0xfffffffc00f08947 */ /* 0x004fea000383ffff */
[----:B------:R-:W-:Y:S05]  /*8a10*/  BRA `(.L_x_138) ;  /* 0xffffffa000747947 */ /* 0x000fea000383ffff */
.L_x_42:
[----:B------:R-:W-:-:S07]  /*8a20*/  MOV R0, UR5 ;  /* 0x0000000500007c02 */ /* 0x000fce0008000f00 */
.L_x_139:
[----:B-1----:R1:W2:Y:S02]  /*8a30*/  SYNCS.PHASECHK.TRANS64.TRYWAIT P0, [R0+URZ], R3 ;  /* 0x00000003000075a7 */ /* 0x0022a400080011ff */
[----:B--2---:R-:W-:Y:S05]  /*8a40*/  @!P0 NANOSLEEP.SYNCS 0x989680 ;  /* 0x009896800000895d */ /* 0x004fea0003900000 */
[----:B------:R-:W2:Y:S02]  /*8a50*/  @!P0 SYNCS.PHASECHK.TRANS64 P0, [R0+URZ], R3 ;  /* 0x00000003000085a7 */ /* 0x000ea400080010ff */
[----:B--2---:R-:W-:Y:S05]  /*8a60*/  @!P0 BRA `(.L_x_139) ;  /* 0xfffffffc00f08947 */ /* 0x004fea000383ffff */
[----:B------:R-:W-:Y:S05]  /*8a70*/  BRA `(.L_x_140) ;  /* 0xffffffa000847947 */ /* 0x000fea000383ffff */
.L_x_43:
[----:B------:R-:W-:-:S07]  /*8a80*/  MOV R0, UR5 ;  /* 0x0000000500007c02 */ /* 0x000fce0008000f00 */
.L_x_141:
[----:B-1----:R1:W2:Y:S02]  /*8a90*/  SYNCS.PHASECHK.TRANS64.TRYWAIT P0, [R0+URZ], R3 ;  /* 0x00000003000075a7 */ /* 0x0022a400080011ff */
[----:B--2---:R-:W-:Y:S05]  /*8aa0*/  @!P0 NANOSLEEP.SYNCS 0x989680 ;  /* 0x009896800000895d */ /* 0x004fea0003900000 */
[----:B------:R-:W2:Y:S02]  /*8ab0*/  @!P0 SYNCS.PHASECHK.TRANS64 P0, [R0+URZ], R3 ;  /* 0x00000003000085a7 */ /* 0x000ea400080010ff */
[----:B--2---:R-:W-:Y:S05]  /*8ac0*/  @!P0 BRA `(.L_x_141) ;  /* 0xfffffffc00f08947 */ /* 0x004fea000383ffff */
[----:B------:R-:W-:Y:S05]  /*8ad0*/  BRA `(.L_x_142) ;  /* 0xffffffa000947947 */ /* 0x000fea000383ffff */
.L_x_44:
[----:B------:R-:W-:-:S07]  /*8ae0*/  MOV R0, UR5 ;  /* 0x0000000500007c02 */ /* 0x000fce0008000f00 */
.L_x_143:
[----:B-1----:R1:W2:Y:S02]  /*8af0*/  SYNCS.PHASECHK.TRANS64.TRYWAIT P0, [R0+URZ], R3 ;  /* 0x00000003000075a7 */ /* 0x0022a400080011ff */
[----:B--2---:R-:W-:Y:S05]  /*8b00*/  @!P0 NANOSLEEP.SYNCS 0x989680 ;  /* 0x009896800000895d */ /* 0x004fea0003900000 */
[----:B------:R-:W2:Y:S02]  /*8b10*/  @!P0 SYNCS.PHASECHK.TRANS64 P0, [R0+URZ], R3 ;  /* 0x00000003000085a7 */ /* 0x000ea400080010ff */
[----:B--2---:R-:W-:Y:S05]  /*8b20*/  @!P0 BRA `(.L_x_143) ;  /* 0xfffffffc00f08947 */ /* 0x004fea000383ffff */
[----:B------:R-:W-:Y:S05]  /*8b30*/  BRA `(.L_x_144) ;  /* 0xffffffa000a47947 */ /* 0x000fea000383ffff */
.L_x_45:
[----:B------:R-:W-:-:S07]  /*8b40*/  MOV R0, UR5 ;  /* 0x0000000500007c02 */ /* 0x000fce0008000f00 */
.L_x_145:
[----:B-1----:R1:W2:Y:S02]  /*8b50*/  SYNCS.PHASECHK.TRANS64.TRYWAIT P0, [R0+URZ], R3 ;  /* 0x00000003000075a7 */ /* 0x0022a400080011ff */
[----:B--2---:R-:W-:Y:S05]  /*8b60*/  @!P0 NANOSLEEP.SYNCS 0x989680 ;  /* 0x009896800000895d */ /* 0x004fea0003900000 */
[----:B------:R-:W2:Y:S02]  /*8b70*/  @!P0 SYNCS.PHASECHK.TRANS64 P0, [R0+URZ], R3 ;  /* 0x00000003000085a7 */ /* 0x000ea400080010ff */
[----:B--2---:R-:W-:Y:S05]  /*8b80*/  @!P0 BRA `(.L_x_145) ;  /* 0xfffffffc00f08947 */ /* 0x004fea000383ffff */
[----:B------:R-:W-:Y:S05]  /*8b90*/  BRA `(.L_x_146) ;  /* 0xffffffa000b47947 */ /* 0x000fea000383ffff */
.L_x_46:
[----:B------:R-:W-:-:S07]  /*8ba0*/  MOV R0, UR5 ;  /* 0x0000000500007c02 */ /* 0x000fce0008000f00 */
.L_x_147:
[----:B-1----:R1:W2:Y:S02]  /*8bb0*/  SYNCS.PHASECHK.TRANS64.TRYWAIT P0, [R0+URZ], R3 ;  /* 0x00000003000075a7 */ /* 0x0022a400080011ff */
[----:B--2---:R-:W-:Y:S05]  /*8bc0*/  @!P0 NANOSLEEP.SYNCS 0x989680 ;  /* 0x009896800000895d */ /* 0x004fea0003900000 */
[----:B------:R-:W2:Y:S02]  /*8bd0*/  @!P0 SYNCS.PHASECHK.TRANS64 P0, [R0+URZ], R3 ;  /* 0x00000003000085a7 */ /* 0x000ea400080010ff */
[----:B--2---:R-:W-:Y:S05]  /*8be0*/  @!P0 BRA `(.L_x_147) ;  /* 0xfffffffc00f08947 */ /* 0x004fea000383ffff */
[----:B------:R-:W-:Y:S05]  /*8bf0*/  BRA `(.L_x_148) ;  /* 0xffffffa000c47947 */ /* 0x000fea000383ffff */
.L_x_47:
[----:B------:R-:W-:-:S07]  /*8c00*/  MOV R0, UR5 ;  /* 0x0000000500007c02 */ /* 0x000fce0008000f00 */
.L_x_149:
[----:B-1----:R1:W2:Y:S02]  /*8c10*/  SYNCS.PHASECHK.TRANS64.TRYWAIT P0, [R0+URZ], R3 ;  /* 0x00000003000075a7 */ /* 0x0022a400080011ff */
[----:B--2---:R-:W-:Y:S05]  /*8c20*/  @!P0 NANOSLEEP.SYNCS 0x989680 ;  /* 0x009896800000895d */ /* 0x004fea0003900000 */
[----:B------:R-:W2:Y:S02]  /*8c30*/  @!P0 SYNCS.PHASECHK.TRANS64 P0, [R0+URZ], R3 ;  /* 0x00000003000085a7 */ /* 0x000ea400080010ff */
[----:B--2---:R-:W-:Y:S05]  /*8c40*/  @!P0 BRA `(.L_x_149) ;  /* 0xfffffffc00f08947 */ /* 0x004fea000383ffff */
[----:B------:R-:W-:Y:S05]  /*8c50*/  BRA `(.L_x_150) ;  /* 0xffffffa000d47947 */ /* 0x000fea000383ffff */
.L_x_48:
[----:B------:R-:W-:-:S07]  /*8c60*/  MOV R0, UR5 ;  /* 0x0000000500007c02 */ /* 0x000fce0008000f00 */
.L_x_151:
[----:B-1----:R1:W2:Y:S02]  /*8c70*/  SYNCS.PHASECHK.TRANS64.TRYWAIT P0, [R0+URZ], R3 ;  /* 0x00000003000075a7 */ /* 0x0022a400080011ff */
[----:B--2---:R-:W-:Y:S05]  /*8c80*/  @!P0 NANOSLEEP.SYNCS 0x989680 ;  /* 0x009896800000895d */ /* 0x004fea0003900000 */
[----:B------:R-:W2:Y:S02]  /*8c90*/  @!P0 SYNCS.PHASECHK.TRANS64 P0, [R0+URZ], R3 ;  /* 0x00000003000085a7 */ /* 0x000ea400080010ff */
[----:B--2---:R-:W-:Y:S05]  /*8ca0*/  @!P0 BRA `(.L_x_151) ;  /* 0xfffffffc00f08947 */ /* 0x004fea000383ffff */
[----:B------:R-:W-:Y:S05]  /*8cb0*/  BRA `(.L_x_152) ;  /* 0xffffffa000e47947 */ /* 0x000fea000383ffff */
.L_x_49:
[----:B------:R-:W-:-:S07]  /*8cc0*/  MOV R0, UR5 ;  /* 0x0000000500007c02 */ /* 0x000fce0008000f00 */
.L_x_153:
[----:B-1----:R1:W2:Y:S02]  /*8cd0*/  SYNCS.PHASECHK.TRANS64.TRYWAIT P0, [R0+URZ], R3 ;  /* 0x00000003000075a7 */ /* 0x0022a400080011ff */
[----:B--2---:R-:W-:Y:S05]  /*8ce0*/  @!P0 NANOSLEEP.SYNCS 0x989680 ;  /* 0x009896800000895d */ /* 0x004fea0003900000 */
[----:B------:R-:W2:Y:S02]  /*8cf0*/  @!P0 SYNCS.PHASECHK.TRANS64 P0, [R0+URZ], R3 ;  /* 0x00000003000085a7 */ /* 0x000ea400080010ff */
[----:B--2---:R-:W-:Y:S05]  /*8d00*/  @!P0 BRA `(.L_x_153) ;  /* 0xfffffffc00f08947 */ /* 0x004fea000383ffff */
[----:B------:R-:W-:Y:S05]  /*8d10*/  BRA `(.L_x_154) ;  /* 0xffffffa000f47947 */ /* 0x000fea000383ffff */
.L_x_52:
[----:B------:R-:W-:-:S07]  /*8d20*/  MOV R4, UR4 ;  /* 0x0000000400047c02 */ /* 0x000fce0008000f00 */
.L_x_155:
[----:B--2---:R2:W3:Y:S02]  /*8d30*/  SYNCS.PHASECHK.TRANS64.TRYWAIT P1, [R4+URZ+0xe8], R7 ;  /* 0x0000e807040075a7 */ /* 0x0044e400080211ff */
[----:B---3--:R-:W-:Y:S05]  /*8d40*/  @!P1 NANOSLEEP.SYNCS 0x989680 ;  /* 0x009896800000995d */ /* 0x008fea0003900000 */
[----:B------:R-:W3:Y:S02]  /*8d50*/  @!P1 SYNCS.PHASECHK.TRANS64 P1, [R4+URZ+0xe8], R7 ;  /* 0x0000e807040095a7 */ /* 0x000ee400080210ff */
[----:B---3--:R-:W-:Y:S05]  /*8d60*/  @!P1 BRA `(.L_x_155) ;  /* 0xfffffffc00f09947 */ /* 0x008fea000383ffff */
[----:B------:R-:W-:Y:S05]  /*8d70*/  BRA `(.L_x_156) ;  /* 0xffffffa400647947 */ /* 0x000fea000383ffff */
.L_x_53:
[----:B--2---:R-:W-:-:S07]  /*8d80*/  MOV R4, UR4 ;  /* 0x0000000400047c02 */ /* 0x004fce0008000f00 */
.L_x_157:
[----:B--2---:R2:W3:Y:S02]  /*8d90*/  SYNCS.PHASECHK.TRANS64.TRYWAIT P1, [R4+URZ+0xe0], R5 ;  /* 0x0000e005040075a7 */ /* 0x0044e400080211ff */
[----:B---3--:R-:W-:Y:S05]  /*8da0*/  @!P1 NANOSLEEP.SYNCS 0x989680 ;  /* 0x009896800000995d */ /* 0x008fea0003900000 */
[----:B------:R-:W3:Y:S02]  /*8db0*/  @!P1 SYNCS.PHASECHK.TRANS64 P1, [R4+URZ+0xe0], R5 ;  /* 0x0000e005040095a7 */ /* 0x000ee400080210ff */
[----:B---3--:R-:W-:Y:S05]  /*8dc0*/  @!P1 BRA `(.L_x_157) ;  /* 0xfffffffc00f09947 */ /* 0x008fea000383ffff */
[----:B------:R-:W-:Y:S05]  /*8dd0*/  BRA `(.L_x_158) ;  /* 0xffffffa4006c7947 */ /* 0x000fea000383ffff */
.L_x_63:
[----:B--2---:R-:W-:-:S04]  /*8de0*/  MOV R5, UR5 ;  /* 0x0000000500057c02 */ /* 0x004fc80008000f00 */
[----:B------:R2:W3:Y:S03]  /*8df0*/  SYNCS.PHASECHK.TRANS64.TRYWAIT P0, [R5+URZ+0x8], R6 ;  /* 0x00000806050075a7 */ /* 0x0004e600080011ff */
[----:B---3--:R-:W-:Y:S05]  /*8e00*/  @!P0 NANOSLEEP.SYNCS 0x989680 ;  /* 0x009896800000895d */ /* 0x008fea0003900000 */
[----:B------:R-:W3:Y:S02]  /*8e10*/  @!P0 SYNCS.PHASECHK.TRANS64 P0, [R5+URZ+0x8], R6 ;  /* 0x00000806050085a7 */ /* 0x000ee400080010ff */
[----:B---3--:R-:W-:Y:S05]  /*8e20*/  @!P0 BRA `(.L_x_63) ;  /* 0xfffffffc00ec8947 */ /* 0x008fea000383ffff */
[----:B------:R-:W-:Y:S05]  /*8e30*/  BRA `(.L_x_62) ;  /* 0xffffffa800387947 */ /* 0x000fea000383ffff */
.L_x_65:
[----:B------:R-:W-:Y:S01]  /*8e40*/  BSSY B0, `(.L_x_159) ;  /* 0x0000006000007945 */ /* 0x000fe20003800000 */
[----:B------:R-:W-:-:S07]  /*8e50*/  MOV R15, 0xffffffff ;  /* 0xffffffff000f7802 */ /* 0x000fce0000000f00 */
[----:B-12--5:R-:W-:Y:S05]  /*8e60*/  WARPSYNC.COLLECTIVE R15, `(.L_x_160) ;  /* 0x000000000f0c7348 */ /* 0x026fea0003c00000 */
[----:B------:R-:W-:Y:S02]  /*8e70*/  ELECT P6, UR79, PT ;  /* 0x00000000004f782f */ /* 0x000fe400038c0000 */
[----:B------:R-:W-:Y:S01]  /*8e80*/  MOV R14, UR79 ;  /* 0x0000004f000e7c02 */ /* 0x000fe20008000f00 */
[----:B-12--5:R-:W-:Y:S10]  /*8e90*/  ENDCOLLECTIVE ;  /* 0x000000000000791b */ /* 0x026ff40003800000 */
.L_x_160:
[----:B------:R-:W-:Y:S05]  /*8ea0*/  BSYNC B0 ;  /* 0x0000000000007941 */ /* 0x000fea0003800000 */
.L_x_159:
[----:B------:R-:W-:Y:S05]  /*8eb0*/  BRA `(.L_x_161) ;  /* 0xffffffa800687947 */ /* 0x000fea000383ffff */
.L_x_67:
[----:B--2---:R-:W-:-:S04]  /*8ec0*/  MOV R3, UR5 ;  /* 0x0000000500037c02 */ /* 0x004fc80008000f00 */
[----:B------:R2:W3:Y:S03]  /*8ed0*/  SYNCS.PHASECHK.TRANS64.TRYWAIT P0, [R3+URZ+0x8], R4 ;  /* 0x00000804030075a7 */ /* 0x0004e600080011ff */
[----:B---3--:R-:W-:Y:S05]  /*8ee0*/  @!P0 NANOSLEEP.SYNCS 0x989680 ;  /* 0x009896800000895d */ /* 0x008fea0003900000 */
[----:B------:R-:W3:Y:S02]  /*8ef0*/  @!P0 SYNCS.PHASECHK.TRANS64 P0, [R3+URZ+0x8], R4 ;  /* 0x00000804030085a7 */ /* 0x000ee400080010ff */
[----:B---3--:R-:W-:Y:S05]  /*8f00*/  @!P0 BRA `(.L_x_67) ;  /* 0xfffffffc00ec8947 */ /* 0x008fea000383ffff */
[----:B------:R-:W-:Y:S05]  /*8f10*/  BRA `(.L_x_66) ;  /* 0xffffffa8006c7947 */ /* 0x000fea000383ffff */
.L_x_68:
[----:B------:R-:W-:-:S07]  /*8f20*/  MOV R4, UR20 ;  /* 0x0000001400047c02 */ /* 0x000fce0008000f00 */
.L_x_162:
[----:B-1----:R1:W2:Y:S02]  /*8f30*/  SYNCS.PHASECHK.TRANS64.TRYWAIT P0, [R4+URZ+0xe0], R5 ;  /* 0x0000e005040075a7 */ /* 0x0022a400080011ff */
[----:B--2---:R-:W-:Y:S05]  /*8f40*/  @!P0 NANOSLEEP.SYNCS 0x989680 ;  /* 0x009896800000895d */ /* 0x004fea0003900000 */
[----:B------:R-:W2:Y:S02]  /*8f50*/  @!P0 SYNCS.PHASECHK.TRANS64 P0, [R4+URZ+0xe0], R5 ;  /* 0x0000e005040085a7 */ /* 0x000ea400080010ff */
[----:B--2---:R-:W-:Y:S05]  /*8f60*/  @!P0 BRA `(.L_x_162) ;  /* 0xfffffffc00f08947 */ /* 0x004fea000383ffff */
[----:B------:R-:W-:Y:S05]  /*8f70*/  BRA `(.L_x_163) ;  /* 0xffffffac00647947 */ /* 0x000fea000383ffff */
.L_x_70:
[----:B------:R-:W-:-:S07]  /*8f80*/  MOV R4, UR25 ;  /* 0x0000001900047c02 */ /* 0x000fce0008000f00 */
.L_x_164:
[----:B-1----:R1:W2:Y:S02]  /*8f90*/  SYNCS.PHASECHK.TRANS64.TRYWAIT P0, [R4+URZ+0x100], R5 ;  /* 0x00010005040075a7 */ /* 0x0022a400080011ff */
[----:B--2---:R-:W-:Y:S05]  /*8fa0*/  @!P0 NANOSLEEP.SYNCS 0x989680 ;  /* 0x009896800000895d */ /* 0x004fea0003900000 */
[----:B------:R-:W2:Y:S02]  /*8fb0*/  @!P0 SYNCS.PHASECHK.TRANS64 P0, [R4+URZ+0x100], R5 ;  /* 0x00010005040085a7 */ /* 0x000ea400080010ff */
[----:B--2---:R-:W-:Y:S05]  /*8fc0*/  @!P0 BRA `(.L_x_164) ;  /* 0xfffffffc00f08947 */ /* 0x004fea000383ffff */
[----:B------:R-:W-:Y:S05]  /*8fd0*/  BRA `(.L_x_69) ;  /* 0xffffffac00847947 */ /* 0x000fea000383ffff */
.L_x_74:
[----:B-1----:R-:W-:Y:S07]  /*8fe0*/  MOV R4, UR18 ;  /* 0x0000001200047c02 */ /* 0x002fee0008000f00 */
.L_x_165:
[----:B-1----:R1:W2:Y:S02]  /*8ff0*/  SYNCS.PHASECHK.TRANS64.TRYWAIT P0, [R4+URZ], R7 ;  /* 0x00000007040075a7 */ /* 0x0022a400080011ff */
[----:B--2---:R-:W-:Y:S05]  /*9000*/  @!P0 NANOSLEEP.SYNCS 0x989680 ;  /* 0x009896800000895d */ /* 0x004fea0003900000 */
[----:B------:R-:W2:Y:S02]  /*9010*/  @!P0 SYNCS.PHASECHK.TRANS64 P0, [R4+URZ], R7 ;  /* 0x00000007040085a7 */ /* 0x000ea400080010ff */
[----:B--2---:R-:W-:Y:S05]  /*9020*/  @!P0 BRA `(.L_x_165) ;  /* 0xfffffffc00f08947 */ /* 0x004fea000383ffff */
[----:B------:R-:W-:Y:S05]  /*9030*/  BRA `(.L_x_73) ;  /* 0xffffffac00a87947 */ /* 0x000fea000383ffff */
.L_x_78:
[----:B--2---:R-:W-:-:S07]  /*9040*/  MOV R0, UR4 ;  /* 0x0000000400007c02 */ /* 0x004fce0008000f00 */
.L_x_166:
[----:B-1----:R1:W2:Y:S02]  /*9050*/  SYNCS.PHASECHK.TRANS64.TRYWAIT P0, [R0+URZ], R5 ;  /* 0x00000005000075a7 */ /* 0x0022a400080011ff */
[----:B--2---:R-:W-:Y:S05]  /*9060*/  @!P0 NANOSLEEP.SYNCS 0x989680 ;  /* 0x009896800000895d */ /* 0x004fea0003900000 */
[----:B------:R-:W2:Y:S02]  /*9070*/  @!P0 SYNCS.PHASECHK.TRANS64 P0, [R0+URZ], R5 ;  /* 0x00000005000085a7 */ /* 0x000ea400080010ff */
[----:B--2---:R-:W-:Y:S05]  /*9080*/  @!P0 BRA `(.L_x_166) ;  /* 0xfffffffc00f08947 */ /* 0x004fea000383ffff */
[----:B------:R-:W-:Y:S05]  /*9090*/  BRA `(.L_x_167) ;  /* 0xffffffb000b07947 */ /* 0x000fea000383ffff */
.L_x_81:
[----:B------:R-:W-:-:S07]  /*90a0*/  MOV R0, UR20 ;  /* 0x0000001400007c02 */ /* 0x000fce0008000f00 */
.L_x_168:
[----:B-1----:R1:W2:Y:S02]  /*90b0*/  SYNCS.PHASECHK.TRANS64.TRYWAIT P1, [R0+URZ+0x110], R5 ;  /* 0x00011005000075a7 */ /* 0x0022a400080211ff */
[----:B--2---:R-:W-:Y:S05]  /*90c0*/  @!P1 NANOSLEEP.SYNCS 0x989680 ;  /* 0x009896800000995d */ /* 0x004fea0003900000 */
[----:B------:R-:W2:Y:S02]  /*90d0*/  @!P1 SYNCS.PHASECHK.TRANS64 P1, [R0+URZ+0x110], R5 ;  /* 0x00011005000095a7 */ /* 0x000ea400080210ff */
[----:B--2---:R-:W-:Y:S05]  /*90e0*/  @!P1 BRA `(.L_x_168) ;  /* 0xfffffffc00f09947 */ /* 0x004fea000383ffff */
[----:B------:R-:W-:Y:S05]  /*90f0*/  BRA `(.L_x_169) ;  /* 0xffffffb000fc7947 */ /* 0x000fea000383ffff */
.L_x_86:
[----:B------:R-:W-:Y:S07]  /*9100*/  MOV R0, UR24 ;  /* 0x0000001800007c02 */ /* 0x000fee0008000f00 */
.L_x_170:
[----:B--2---:R2:W4:Y:S02]  /*9110*/  SYNCS.PHASECHK.TRANS64.TRYWAIT P0, [R0+URZ+0xe0], R5 ;  /* 0x0000e005000075a7 */ /* 0x00452400080011ff */
[----:B----4-:R-:W-:Y:S05]  /*9120*/  @!P0 NANOSLEEP.SYNCS 0x989680 ;  /* 0x009896800000895d */ /* 0x010fea0003900000 */
[----:B------:R-:W4:Y:S02]  /*9130*/  @!P0 SYNCS.PHASECHK.TRANS64 P0, [R0+URZ+0xe0], R5 ;  /* 0x0000e005000085a7 */ /* 0x000f2400080010ff */
[----:B----4-:R-:W-:Y:S05]  /*9140*/  @!P0 BRA `(.L_x_170) ;  /* 0xfffffffc00f08947 */ /* 0x010fea000383ffff */
[----:B------:R-:W-:Y:S05]  /*9150*/  BRA `(.L_x_171) ;  /* 0xffffffb800347947 */ /* 0x000fea000383ffff */
.L_x_89:
[----:B------:R-:W-:Y:S07]  /*9160*/  MOV R0, UR24 ;  /* 0x0000001800007c02 */ /* 0x000fee0008000f00 */
.L_x_172:
[----:B--2---:R2:W4:Y:S02]  /*9170*/  SYNCS.PHASECHK.TRANS64.TRYWAIT P2, [R0+URZ+0xd8], R13 ;  /* 0x0000d80d000075a7 */ /* 0x00452400080411ff */
[----:B----4-:R-:W-:Y:S05]  /*9180*/  @!P2 NANOSLEEP.SYNCS 0x989680 ;  /* 0x009896800000a95d */ /* 0x010fea0003900000 */
[----:B------:R-:W4:Y:S02]  /*9190*/  @!P2 SYNCS.PHASECHK.TRANS64 P2, [R0+URZ+0xd8], R13 ;  /* 0x0000d80d0000a5a7 */ /* 0x000f2400080410ff */
[----:B----4-:R-:W-:Y:S05]  /*91a0*/  @!P2 BRA `(.L_x_172) ;  /* 0xfffffffc00f0a947 */ /* 0x010fea000383ffff */
[----:B------:R-:W-:Y:S05]  /*91b0*/  BRA `(.L_x_88) ;  /* 0xffffffbc00947947 */ /* 0x000fea000383ffff */
.L_x_92:
[----:B------:R-:W-:Y:S07]  /*91c0*/  MOV R0, UR4 ;  /* 0x0000000400007c02 */ /* 0x000fee0008000f00 */
.L_x_173:
[----:B--2---:R2:W3:Y:S02]  /*91d0*/  SYNCS.PHASECHK.TRANS64.TRYWAIT P1, [R0+URZ+0xb8], R13 ;  /* 0x0000b80d000075a7 */ /* 0x0044e400080211ff */
[----:B---3--:R-:W-:Y:S05]  /*91e0*/  @!P1 NANOSLEEP.SYNCS 0x989680 ;  /* 0x009896800000995d */ /* 0x008fea0003900000 */
[----:B------:R-:W3:Y:S02]  /*91f0*/  @!P1 SYNCS.PHASECHK.TRANS64 P1, [R0+URZ+0xb8], R13 ;  /* 0x0000b80d000095a7 */ /* 0x000ee400080210ff */
[----:B---3--:R-:W-:Y:S05]  /*9200*/  @!P1 BRA `(.L_x_173) ;  /* 0xfffffffc00f09947 */ /* 0x008fea000383ffff */
[----:B------:R-:W-:Y:S05]  /*9210*/  BRA `(.L_x_174) ;  /* 0xffffffc0002c7947 */ /* 0x000fea000383ffff */
.L_x_93:
[----:B------:R-:W-:Y:S07]  /*9220*/  MOV R5, UR5 ;  /* 0x0000000500057c02 */ /* 0x000fee0008000f00 */
.L_x_175:
[----:B--2---:R2:W3:Y:S02]  /*9230*/  SYNCS.PHASECHK.TRANS64.TRYWAIT P0, [R5+URZ+0xb8], R12 ;  /* 0x0000b80c050075a7 */ /* 0x0044e400080011ff */
[----:B---3--:R-:W-:Y:S05]  /*9240*/  @!P0 NANOSLEEP.SYNCS 0x989680 ;  /* 0x009896800000895d */ /* 0x008fea0003900000 */
[----:B------:R-:W3:Y:S02]  /*9250*/  @!P0 SYNCS.PHASECHK.TRANS64 P0, [R5+URZ+0xb8], R12 ;  /* 0x0000b80c050085a7 */ /* 0x000ee400080010ff */
[----:B---3--:R-:W-:Y:S05]  /*9260*/  @!P0 BRA `(.L_x_175) ;  /* 0xfffffffc00f08947 */ /* 0x008fea000383ffff */
[----:B------:R-:W-:Y:S05]  /*9270*/  BRA `(.L_x_176) ;  /* 0xffffffc000947947 */ /* 0x000fea000383ffff */
.L_x_95:
[----:B------:R-:W-:-:S07]  /*9280*/  MOV R0, UR4 ;  /* 0x0000000400007c02 */ /* 0x000fce0008000f00 */
.L_x_177:
[----:B--2---:R2:W3:Y:S02]  /*9290*/  SYNCS.PHASECHK.TRANS64.TRYWAIT P0, [R0+URZ], R3 ;  /* 0x00000003000075a7 */ /* 0x0044e400080011ff */
[----:B---3--:R-:W-:Y:S05]  /*92a0*/  @!P0 NANOSLEEP.SYNCS 0x989680 ;  /* 0x009896800000895d */ /* 0x008fea0003900000 */
[----:B------:R-:W3:Y:S02]  /*92b0*/  @!P0 SYNCS.PHASECHK.TRANS64 P0, [R0+URZ], R3 ;  /* 0x00000003000085a7 */ /* 0x000ee400080010ff */
[----:B---3--:R-:W-:Y:S05]  /*92c0*/  @!P0 BRA `(.L_x_177) ;  /* 0xfffffffc00f08947 */ /* 0x008fea000383ffff */
[----:B------:R-:W-:Y:S05]  /*92d0*/  BRA `(.L_x_178) ;  /* 0xffffffc400187947 */ /* 0x000fea000383ffff */
.L_x_96:
[----:B------:R-:W-:-:S07]  /*92e0*/  MOV R0, UR5 ;  /* 0x0000000500007c02 */ /* 0x000fce0008000f00 */
.L_x_179:
[----:B--2---:R2:W3:Y:S02]  /*92f0*/  SYNCS.PHASECHK.TRANS64.TRYWAIT P0, [R0+URZ], R3 ;  /* 0x00000003000075a7 */ /* 0x0044e400080011ff */
[----:B---3--:R-:W-:Y:S05]  /*9300*/  @!P0 NANOSLEEP.SYNCS 0x989680 ;  /* 0x009896800000895d */ /* 0x008fea0003900000 */
[----:B------:R-:W3:Y:S02]  /*9310*/  @!P0 SYNCS.PHASECHK.TRANS64 P0, [R0+URZ], R3 ;  /* 0x00000003000085a7 */ /* 0x000ee400080010ff */
[----:B---3--:R-:W-:Y:S05]  /*9320*/  @!P0 BRA `(.L_x_179) ;  /* 0xfffffffc00f08947 */ /* 0x008fea000383ffff */
[----:B------:R-:W-:Y:S05]  /*9330*/  BRA `(.L_x_180) ;  /* 0xffffffc400247947 */ /* 0x000fea000383ffff */
.L_x_98:
[----:B------:R-:W-:Y:S07]  /*9340*/  MOV R0, UR49 ;  /* 0x0000003100007c02 */ /* 0x000fee0008000f00 */
.L_x_181:
[----:B-1----:R1:W2:Y:S02]  /*9350*/  SYNCS.PHASECHK.TRANS64.TRYWAIT P0, [R0+URZ+0xe0], R3 ;  /* 0x0000e003000075a7 */ /* 0x0022a400080011ff */
[----:B--2---:R-:W-:Y:S05]  /*9360*/  @!P0 NANOSLEEP.SYNCS 0x989680 ;  /* 0x009896800000895d */ /* 0x004fea0003900000 */
[----:B------:R-:W2:Y:S02]  /*9370*/  @!P0 SYNCS.PHASECHK.TRANS64 P0, [R0+URZ+0xe0], R3 ;  /* 0x0000e003000085a7 */ /* 0x000ea400080010ff */
[----:B--2---:R-:W-:Y:S05]  /*9380*/  @!P0 BRA `(.L_x_181) ;  /* 0xfffffffc00f08947 */ /* 0x004fea000383ffff */
[----:B------:R-:W-:Y:S05]  /*9390*/  BRA `(.L_x_182) ;  /* 0xffffffc800147947 */ /* 0x000fea000383ffff */
.L_x_108:
[----:B-1----:R1:W3:Y:S02]  /*93a0*/  SYNCS.PHASECHK.TRANS64.TRYWAIT P1, [R0+URZ+0xa0], R5 ;  /* 0x0000a005000075a7 */ /* 0x0022e400080211ff */
[----:B---3--:R-:W-:Y:S05]  /*93b0*/  @!P1 NANOSLEEP.SYNCS 0x989680 ;  /* 0x009896800000995d */ /* 0x008fea0003900000 */
[----:B------:R-:W3:Y:S02]  /*93c0*/  @!P1 SYNCS.PHASECHK.TRANS64 P1, [R0+URZ+0xa0], R5 ;  /* 0x0000a005000095a7 */ /* 0x000ee400080210ff */
[----:B---3--:R-:W-:Y:S05]  /*93d0*/  @!P1 BRA `(.L_x_108) ;  /* 0xfffffffc00f09947 */ /* 0x008fea000383ffff */
[----:B------:R-:W-:Y:S05]  /*93e0*/  BRA `(.L_x_107) ;  /* 0xffffffd800087947 */ /* 0x000fea000383ffff */
.L_x_110:
[----:B-1----:R1:W4:Y:S02]  /*93f0*/  SYNCS.PHASECHK.TRANS64.TRYWAIT P0, [R108+URZ+0xf0], R3 ;  /* 0x0000f0036c0075a7 */ /* 0x00232400080011ff */
[----:B----4-:R-:W-:Y:S05]  /*9400*/  @!P0 NANOSLEEP.SYNCS 0x989680 ;  /* 0x009896800000895d */ /* 0x010fea0003900000 */
[----:B------:R-:W4:Y:S02]  /*9410*/  @!P0 SYNCS.PHASECHK.TRANS64 P0, [R108+URZ+0xf0], R3 ;  /* 0x0000f0036c0085a7 */ /* 0x000f2400080010ff */
[----:B----4-:R-:W-:Y:S05]  /*9420*/  @!P0 BRA `(.L_x_110) ;  /* 0xfffffffc00f08947 */ /* 0x010fea000383ffff */
[----:B------:R-:W-:Y:S05]  /*9430*/  BRA `(.L_x_109) ;  /* 0xffffffd800407947 */ /* 0x000fea000383ffff */
.L_x_121:
[----:B--2---:R2:W4:Y:S02]  /*9440*/  SYNCS.PHASECHK.TRANS64.TRYWAIT P0, [R3+URZ+0xa0], R46 ;  /* 0x0000a02e030075a7 */ /* 0x00452400080011ff */
[----:B----4-:R-:W-:Y:S05]  /*9450*/  @!P0 NANOSLEEP.SYNCS 0x989680 ;  /* 0x009896800000895d */ /* 0x010fea0003900000 */
[----:B------:R-:W4:Y:S02]  /*9460*/  @!P0 SYNCS.PHASECHK.TRANS64 P0, [R3+URZ+0xa0], R46 ;  /* 0x0000a02e030085a7 */ /* 0x000f2400080010ff */
[----:B----4-:R-:W-:Y:S05]  /*9470*/  @!P0 BRA `(.L_x_121) ;  /* 0xfffffffc00f08947 */ /* 0x010fea000383ffff */
[----:B------:R-:W-:Y:S05]  /*9480*/  BRA `(.L_x_120) ;  /* 0xffffffe400347947 */ /* 0x000fea000383ffff */
        .weak           $__internal_0_$__cuda_sm10x_tcgen05_guardrail_trap_col_being_dealloced_not_returned_by_alloc
        .type           $__internal_0_$__cuda_sm10x_tcgen05_guardrail_trap_col_being_dealloced_not_returned_by_alloc,@function
        .size           $__internal_0_$__cuda_sm10x_tcgen05_guardrail_trap_col_being_dealloced_not_returned_by_alloc,($__internal_1_$__cuda_sm10x_tcgen05_guardrail_trap_phase_invalid_during_alloc - $__internal_0_$__cuda_sm10x_tcgen05_guardrail_trap_col_being_dealloced_not_returned_by_alloc)
$__internal_0_$__cuda_sm10x_tcgen05_guardrail_trap_col_being_dealloced_not_returned_by_alloc:
[----:B------:R-:W-:Y:S05]  /*9490*/  BPT.TRAP 0x1 ;  /* 0x000000040000795c */ /* 0x000fea0000300000 */
[----:B------:R-:W-:-:S04]  /*94a0*/  HFMA2 R3, -RZ, RZ, 0, 0 ;  /* 0x00000000ff037431 */ /* 0x000fc800000001ff */
[----:B------:R-:W-:Y:S05]  /*94b0*/  RET.REL.NODEC R2 `(_ZN7cutlass13device_kernelINS_4conv6kernel13ConvUniversalINS1_16ConvProblemShapeILNS1_8OperatorE1ELi2EEENS1_10collective14CollectiveConvINS1_47MainloopSm100TmaUmmaWarpSpecializedImplicitGemmILS5_1ELi10ELi2ELi1ELi2EN4cute5tupleIJNSA_1CILi2EEENSC_ILi1EEESE_EEEEENSB_IJNSC_ILi256EEENSC_ILi64EEENSB_IJSI_EEEEEENS_10bfloat16_tESL_NSA_8TiledMMAINSA_8MMA_AtomIJNSA_26SM100_MMA_F16BF16_2x1SM_SSISL_SL_fLi256ELi64ELNSA_4UMMA5MajorE0ELSQ_1ELNSP_7ScaleInE0ELSR_0EEEEEENSA_6LayoutINSB_IJSE_SE_SE_EEENSB_IJNSC_ILi0EEESW_SW_EEEEENSB_IJNSA_10UnderscoreESZ_SZ_EEEEENS7_6detail27Sm100ImplicitGemmTileTraitsINSA_25SM100_TMA_2SM_LOAD_IM2COLENSA_14ComposedLayoutINSA_7SwizzleILi3ELi4ELi3EEENSA_18smem_ptr_flag_bitsILi16EEENSU_INSB_IJNSC_ILi8EEESI_EEENSB_IJSI_SE_EEEEEEEvEENS13_INSA_18SM100_TMA_2SM_LOADENS15_INS16_ILi2ELi4ELi3EEES19_NSU_INSB_IJNSC_ILi32EEES1A_EEENSB_IJSE_S1I_EEEEEEEvEEEENS_8epilogue10collective18CollectiveEpilogueINS1P_23Sm100TmaWarpSpecializedILi3ELi2ELi32ELb1ELb0EEEJNSB_IJNSC_ILi128EEESI_SJ_EEENSB_IJNSU_IS1U_SE_EENSU_IS1I_SE_EEEEESL_NSB_IJNSB_IJlllEEESE_SW_EEESL_S20_NS1P_6fusion15FusionCallbacksIS1T_NS21_17LinearCombinationISL_fSL_fLNS_15FloatRoundStyleE2EEES1V_S1Y_JEEENSA_5SM1004TMEM4LOAD26SM100_TMEM_LOAD_32dp32b32xENSA_20SM90_TMA_LOAD_IM2COLENS15_IS1H_S19_NSU_INSB_IJS1A_S1I_EEENSB_IJS1I_SE_EEEEEEENSA_39AutoVectorizingCopyWithAssumedAlignmentILi128EEENSA_21SM90_TMA_STORE_IM2COLES2F_S2H_S2H_EEEvvEEEEvNT_6ParamsE) ;  /* 0xffffff6802d07950 */ /* 0x000fea0003c3ffff */
        .weak           $__internal_1_$__cuda_sm10x_tcgen05_guardrail_trap_phase_invalid_during_alloc
        .type           $__internal_1_$__cuda_sm10x_tcgen05_guardrail_trap_phase_invalid_during_alloc,@function
        .size           $__internal_1_$__cuda_sm10x_tcgen05_guardrail_trap_phase_invalid_during_alloc,($__internal_2_$__cuda_sm10x_tcgen05_guardrail_trap_unallocated_columns_being_dealloced - $__internal_1_$__cuda_sm10x_tcgen05_guardrail_trap_phase_invalid_during_alloc)
$__internal_1_$__cuda_sm10x_tcgen05_guardrail_trap_phase_invalid_during_alloc:
[----:B------:R-:W-:Y:S05]  /*94c0*/  BPT.TRAP 0x1 ;  /* 0x000000040000795c */ /* 0x000fea0000300000 */
[----:B------:R-:W-:-:S04]  /*94d0*/  MOV R5, 0x0 ;  /* 0x0000000000057802 */ /* 0x000fc80000000f00 */
[----:B------:R-:W-:Y:S05]  /*94e0*/  RET.REL.NODEC R4 `(_ZN7cutlass13device_kernelINS_4conv6kernel13ConvUniversalINS1_16ConvProblemShapeILNS1_8OperatorE1ELi2EEENS1_10collective14CollectiveConvINS1_47MainloopSm100TmaUmmaWarpSpecializedImplicitGemmILS5_1ELi10ELi2ELi1ELi2EN4cute5tupleIJNSA_1CILi2EEENSC_ILi1EEESE_EEEEENSB_IJNSC_ILi256EEENSC_ILi64EEENSB_IJSI_EEEEEENS_10bfloat16_tESL_NSA_8TiledMMAINSA_8MMA_AtomIJNSA_26SM100_MMA_F16BF16_2x1SM_SSISL_SL_fLi256ELi64ELNSA_4UMMA5MajorE0ELSQ_1ELNSP_7ScaleInE0ELSR_0EEEEEENSA_6LayoutINSB_IJSE_SE_SE_EEENSB_IJNSC_ILi0EEESW_SW_EEEEENSB_IJNSA_10UnderscoreESZ_SZ_EEEEENS7_6detail27Sm100ImplicitGemmTileTraitsINSA_25SM100_TMA_2SM_LOAD_IM2COLENSA_14ComposedLayoutINSA_7SwizzleILi3ELi4ELi3EEENSA_18smem_ptr_flag_bitsILi16EEENSU_INSB_IJNSC_ILi8EEESI_EEENSB_IJSI_SE_EEEEEEEvEENS13_INSA_18SM100_TMA_2SM_LOADENS15_INS16_ILi2ELi4ELi3EEES19_NSU_INSB_IJNSC_ILi32EEES1A_EEENSB_IJSE_S1I_EEEEEEEvEEEENS_8epilogue10collective18CollectiveEpilogueINS1P_23Sm100TmaWarpSpecializedILi3ELi2ELi32ELb1ELb0EEEJNSB_IJNSC_ILi128EEESI_SJ_EEENSB_IJNSU_IS1U_SE_EENSU_IS1I_SE_EEEEESL_NSB_IJNSB_IJlllEEESE_SW_EEESL_S20_NS1P_6fusion15FusionCallbacksIS1T_NS21_17LinearCombinationISL_fSL_fLNS_15FloatRoundStyleE2EEES1V_S1Y_JEEENSA_5SM1004TMEM4LOAD26SM100_TMEM_LOAD_32dp32b32xENSA_20SM90_TMA_LOAD_IM2COLENS15_IS1H_S19_NSU_INSB_IJS1A_S1I_EEENSB_IJS1I_SE_EEEEEEENSA_39AutoVectorizingCopyWithAssumedAlignmentILi128EEENSA_21SM90_TMA_STORE_IM2COLES2F_S2H_S2H_EEEvvEEEEvNT_6ParamsE) ;  /* 0xffffff6804c47950 */ /* 0x000fea0003c3ffff */
        .weak           $__internal_2_$__cuda_sm10x_tcgen05_guardrail_trap_unallocated_columns_being_dealloced
        .type           $__internal_2_$__cuda_sm10x_tcgen05_guardrail_trap_unallocated_columns_being_dealloced,@function
        .size           $__internal_2_$__cuda_sm10x_tcgen05_guardrail_trap_unallocated_columns_being_dealloced,(.L_x_184 - $__internal_2_$__cuda_sm10x_tcgen05_guardrail_trap_unallocated_columns_being_dealloced)
$__internal_2_$__cuda_sm10x_tcgen05_guardrail_trap_unallocated_columns_being_dealloced:
[----:B------:R-:W-:Y:S05]  /*94f0*/  BPT.TRAP 0x1 ;  /* 0x000000040000795c */ /* 0x000fea0000300000 */
[----:B------:R-:W-:-:S04]  /*9500*/  HFMA2 R3, -RZ, RZ, 0, 0 ;  /* 0x00000000ff037431 */ /* 0x000fc800000001ff */
[----:B------:R-:W-:Y:S05]  /*9510*/  RET.REL.NODEC R2 `(_ZN7cutlass13device_kernelINS_4conv6kernel13ConvUniversalINS1_16ConvProblemShapeILNS1_8OperatorE1ELi2EEENS1_10collective14CollectiveConvINS1_47MainloopSm100TmaUmmaWarpSpecializedImplicitGemmILS5_1ELi10ELi2ELi1ELi2EN4cute5tupleIJNSA_1CILi2EEENSC_ILi1EEESE_EEEEENSB_IJNSC_ILi256EEENSC_ILi64EEENSB_IJSI_EEEEEENS_10bfloat16_tESL_NSA_8TiledMMAINSA_8MMA_AtomIJNSA_26SM100_MMA_F16BF16_2x1SM_SSISL_SL_fLi256ELi64ELNSA_4UMMA5MajorE0ELSQ_1ELNSP_7ScaleInE0ELSR_0EEEEEENSA_6LayoutINSB_IJSE_SE_SE_EEENSB_IJNSC_ILi0EEESW_SW_EEEEENSB_IJNSA_10UnderscoreESZ_SZ_EEEEENS7_6detail27Sm100ImplicitGemmTileTraitsINSA_25SM100_TMA_2SM_LOAD_IM2COLENSA_14ComposedLayoutINSA_7SwizzleILi3ELi4ELi3EEENSA_18smem_ptr_flag_bitsILi16EEENSU_INSB_IJNSC_ILi8EEESI_EEENSB_IJSI_SE_EEEEEEEvEENS13_INSA_18SM100_TMA_2SM_LOADENS15_INS16_ILi2ELi4ELi3EEES19_NSU_INSB_IJNSC_ILi32EEES1A_EEENSB_IJSE_S1I_EEEEEEEvEEEENS_8epilogue10collective18CollectiveEpilogueINS1P_23Sm100TmaWarpSpecializedILi3ELi2ELi32ELb1ELb0EEEJNSB_IJNSC_ILi128EEESI_SJ_EEENSB_IJNSU_IS1U_SE_EENSU_IS1I_SE_EEEEESL_NSB_IJNSB_IJlllEEESE_SW_EEESL_S20_NS1P_6fusion15FusionCallbacksIS1T_NS21_17LinearCombinationISL_fSL_fLNS_15FloatRoundStyleE2EEES1V_S1Y_JEEENSA_5SM1004TMEM4LOAD26SM100_TMEM_LOAD_32dp32b32xENSA_20SM90_TMA_LOAD_IM2COLENS15_IS1H_S19_NSU_INSB_IJS1A_S1I_EEENSB_IJS1I_SE_EEEEEEENSA_39AutoVectorizingCopyWithAssumedAlignmentILi128EEENSA_21SM90_TMA_STORE_IM2COLES2F_S2H_S2H_EEEvvEEEEvNT_6ParamsE) ;  /* 0xffffff6802b87950 */ /* 0x000fea0003c3ffff */
.L_x_183:
[----:B------:R-:W-:-:S00]  /*9520*/  BRA `(.L_x_183) ;  /* 0xfffffffc00fc7947 */ /* 0x000fc0000383ffff */
[----:B------:R-:W-:-:S00]  /*9530*/  NOP ;  /* 0x0000000000007918 */ /* 0x000fc00000000000 */
        /* <DEDUP_REMOVED lines=12> */
.L_x_184:


//--------------------- .nv.global.init           --------------------------
	.section	.nv.global.init,"aw",@progbits
.nv.global.init:
	.type		$str$29,@object
	.size		$str$29,($str$30 - $str$29)
$str$29:
        /*0000*/ 	.byte	0x28, 0x61, 0x64, 0x64, 0x72, 0x65, 0x73, 0x73, 0x20, 0x26, 0x20, 0x6d, 0x61, 0x73, 0x6b, 0x29
        /*0010*/ 	.byte	0x20, 0x3d, 0x3d, 0x20, 0x30, 0x00
	.type		$str$30,@object
	.size		$str$30,($str$28 - $str$30)
$str$30:
        /*0016*/ 	.byte	0x2f, 0x74, 0x6d, 0x70, 0x2f, 0x63, 0x75, 0x74, 0x6c, 0x61, 0x73, 0x73, 0x5f, 0x73, 0x77, 0x65
        /*0026*/ 	.byte	0x65, 0x70, 0x5f, 0x73, 0x72, 0x63, 0x2f, 0x69, 0x6e, 0x63, 0x6c, 0x75, 0x64, 0x65, 0x2f, 0x63
        /*0036*/ 	.byte	0x75, 0x74, 0x65, 0x2f, 0x70, 0x6f, 0x69, 0x6e, 0x74, 0x65, 0x72, 0x5f, 0x66, 0x6c, 0x61, 0x67
        /*0046*/ 	.byte	0x67, 0x65, 0x64, 0x2e, 0x68, 0x70, 0x70, 0x00
	.type		$str$28,@object
	.size		$str$28,($str$27 - $str$28)
$str$28:
        /*004e*/ 	.byte	0x2f, 0x74, 0x6d, 0x70, 0x2f, 0x63, 0x75, 0x74, 0x6c, 0x61, 0x73, 0x73, 0x5f, 0x73, 0x77, 0x65
        /*005e*/ 	.byte	0x65, 0x70, 0x5f, 0x73, 0x72, 0x63, 0x2f, 0x69, 0x6e, 0x63, 0x6c, 0x75, 0x64, 0x65, 0x2f, 0x63
        /*006e*/ 	.byte	0x75, 0x74, 0x65, 0x2f, 0x61, 0x74, 0x6f, 0x6d, 0x2f, 0x63, 0x6f, 0x70, 0x79, 0x5f, 0x74, 0x72
        /*007e*/ 	.byte	0x61, 0x69, 0x74, 0x73, 0x5f, 0x73, 0x6d, 0x31, 0x30, 0x30, 0x2e, 0x68, 0x70, 0x70, 0x00
	.type		$str$27,@object
	.size		$str$27,(__unnamed_1 - $str$27)
$str$27:
        /*008d*/ 	.byte	0x28, 0x28, 0x75, 0x69, 0x6e, 0x74, 0x33, 0x32, 0x5f, 0x74, 0x28, 0x74, 0x68, 0x72, 0x65, 0x61
        /*009d*/ 	.byte	0x64, 0x49, 0x64, 0x78, 0x2e, 0x78, 0x29, 0x20, 0x2f, 0x20, 0x33, 0x32, 0x29, 0x20, 0x25, 0x20
        /*00ad*/ 	.byte	0x34, 0x29, 0x20, 0x3d, 0x3d, 0x20, 0x28, 0x28, 0x28, 0x74, 0x6d, 0x65, 0x6d, 0x5f, 0x61, 0x64
        /*00bd*/ 	.byte	0x64, 0x72, 0x20, 0x3e, 0x3e, 0x20, 0x31, 0x36, 0x29, 0x20, 0x2f, 0x20, 0x33, 0x32, 0x29, 0x20
        /*00cd*/ 	.byte	0x25, 0x20, 0x34, 0x29, 0x00
	.type		__unnamed_1,@object
	.size		__unnamed_1,(__unnamed_2 - __unnamed_1)
__unnamed_1:
        /*00d2*/ 	.byte	0x61, 0x75, 0x74, 0x6f, 0x20, 0x63, 0x75, 0x74, 0x65, 0x3a, 0x3a, 0x61, 0x73, 0x5f, 0x70, 0x6f
        /* <DEDUP_REMOVED lines=24> */
        /*0262*/ 	.byte	0x34, 0x30, 0x39, 0x36, 0x3e, 0x3e, 0x3e, 0x3e, 0x5d, 0x00
	.type		__unnamed_2,@object
	.size		__unnamed_2,(.L_2 - __unnamed_2)
__unnamed_2:
        /* <DEDUP_REMOVED lines=42> */
        /*050c*/ 	.byte	0x3e, 0x3e, 0x5d, 0x00
.L_2:


//--------------------- .nv.shared._ZN7cutlass13device_kernelINS_4conv6kernel13ConvUniversalINS1_16ConvProblemShapeILNS1_8OperatorE1ELi2EEENS1_10collective14CollectiveConvINS1_47MainloopSm100TmaUmmaWarpSpecializedImplicitGemmILS5_1ELi10ELi2ELi1ELi2EN4cute5tupleIJNSA_1CILi2EEENSC_ILi1EEESE_EEEEENSB_IJNSC_ILi256EEENSC_ILi64EEENSB_IJSI_EEEEEENS_10bfloat16_tESL_NSA_8TiledMMAINSA_8MMA_AtomIJNSA_26SM100_MMA_F16BF16_2x1SM_SSISL_SL_fLi256ELi64ELNSA_4UMMA5MajorE0ELSQ_1ELNSP_7ScaleInE0ELSR_0EEEEEENSA_6LayoutINSB_IJSE_SE_SE_EEENSB_IJNSC_ILi0EEESW_SW_EEEEENSB_IJNSA_10UnderscoreESZ_SZ_EEEEENS7_6detail27Sm100ImplicitGemmTileTraitsINSA_25SM100_TMA_2SM_LOAD_IM2COLENSA_14ComposedLayoutINSA_7SwizzleILi3ELi4ELi3EEENSA_18smem_ptr_flag_bitsILi16EEENSU_INSB_IJNSC_ILi8EEESI_EEENSB_IJSI_SE_EEEEEEEvEENS13_INSA_18SM100_TMA_2SM_LOADENS15_INS16_ILi2ELi4ELi3EEES19_NSU_INSB_IJNSC_ILi32EEES1A_EEENSB_IJSE_S1I_EEEEEEEvEEEENS_8epilogue10collective18CollectiveEpilogueINS1P_23Sm100TmaWarpSpecializedILi3ELi2ELi32ELb1ELb0EEEJNSB_IJNSC_ILi128EEESI_SJ_EEENSB_IJNSU_IS1U_SE_EENSU_IS1I_SE_EEEEESL_NSB_IJNSB_IJlllEEESE_SW_EEESL_S20_NS1P_6fusion15FusionCallbacksIS1T_NS21_17LinearCombinationISL_fSL_fLNS_15FloatRoundStyleE2EEES1V_S1Y_JEEENSA_5SM1004TMEM4LOAD26SM100_TMEM_LOAD_32dp32b32xENSA_20SM90_TMA_LOAD_IM2COLENS15_IS1H_S19_NSU_INSB_IJS1A_S1I_EEENSB_IJS1I_SE_EEEEEEENSA_39AutoVectorizingCopyWithAssumedAlignmentILi128EEENSA_21SM90_TMA_STORE_IM2COLES2F_S2H_S2H_EEEvvEEEEvNT_6ParamsE --------------------------
	.section	.nv.shared._ZN7cutlass13device_kernelINS_4conv6kernel13ConvUniversalINS1_16ConvProblemShapeILNS1_8OperatorE1ELi2EEENS1_10collective14CollectiveConvINS1_47MainloopSm100TmaUmmaWarpSpecializedImplicitGemmILS5_1ELi10ELi2ELi1ELi2EN4cute5tupleIJNSA_1CILi2EEENSC_ILi1EEESE_EEEEENSB_IJNSC_ILi256EEENSC_ILi64EEENSB_IJSI_EEEEEENS_10bfloat16_tESL_NSA_8TiledMMAINSA_8MMA_AtomIJNSA_26SM100_MMA_F16BF16_2x1SM_SSISL_SL_fLi256ELi64ELNSA_4UMMA5MajorE0ELSQ_1ELNSP_7ScaleInE0ELSR_0EEEEEENSA_6LayoutINSB_IJSE_SE_SE_EEENSB_IJNSC_ILi0EEESW_SW_EEEEENSB_IJNSA_10UnderscoreESZ_SZ_EEEEENS7_6detail27Sm100ImplicitGemmTileTraitsINSA_25SM100_TMA_2SM_LOAD_IM2COLENSA_14ComposedLayoutINSA_7SwizzleILi3ELi4ELi3EEENSA_18smem_ptr_flag_bitsILi16EEENSU_INSB_IJNSC_ILi8EEESI_EEENSB_IJSI_SE_EEEEEEEvEENS13_INSA_18SM100_TMA_2SM_LOADENS15_INS16_ILi2ELi4ELi3EEES19_NSU_INSB_IJNSC_ILi32EEES1A_EEENSB_IJSE_S1I_EEEEEEEvEEEENS_8epilogue10collective18CollectiveEpilogueINS1P_23Sm100TmaWarpSpecializedILi3ELi2ELi32ELb1ELb0EEEJNSB_IJNSC_ILi128EEESI_SJ_EEENSB_IJNSU_IS1U_SE_EENSU_IS1I_SE_EEEEESL_NSB_IJNSB_IJlllEEESE_SW_EEESL_S20_NS1P_6fusion15FusionCallbacksIS1T_NS21_17LinearCombinationISL_fSL_fLNS_15FloatRoundStyleE2EEES1V_S1Y_JEEENSA_5SM1004TMEM4LOAD26SM100_TMEM_LOAD_32dp32b32xENSA_20SM90_TMA_LOAD_IM2COLENS15_IS1H_S19_NSU_INSB_IJS1A_S1I_EEENSB_IJS1I_SE_EEEEEEENSA_39AutoVectorizingCopyWithAssumedAlignmentILi128EEENSA_21SM90_TMA_STORE_IM2COLES2F_S2H_S2H_EEEvvEEEEvNT_6ParamsE,"aw",@nobits
	.sectionflags	@""
	.align	16
	.zero		1024


//--------------------- .nv.shared.reserved.0     --------------------------
	.section	.nv.shared.reserved.0,"aw",@nobits
	.weak		__nv_reservedSMEM_offset_0_alias
	.size		__nv_reservedSMEM_offset_0_alias, 0, 64
	.other		__nv_reservedSMEM_offset_0_alias,@"STO_CUDA_RESERVED_SHARED STV_DEFAULT"
__nv_reservedSMEM_offset_0_alias:
	.zero		0
.nv.shared.reserved.0:
	.zero		64
	.weak		__nv_reservedSMEM_tcgen05_partition
	.type		__nv_reservedSMEM_tcgen05_partition,@object
	.size		__nv_reservedSMEM_tcgen05_partition,(.L_0 - __nv_reservedSMEM_tcgen05_partition)
__nv_reservedSMEM_tcgen05_partition:
	.zero		32
.L_0:


//--------------------- .nv.global                --------------------------
	.section	.nv.global,"aw",@nobits
.nv.global:
	.type		_ZN39_INTERNAL_ed8eda8a_4_k_cu_610372a2_32284cute1_E,@object
	.size		_ZN39_INTERNAL_ed8eda8a_4_k_cu_610372a2_32284cute1_E,(_ZN39_INTERNAL_ed8eda8a_4_k_cu_610372a2_32284cuda3std3__45__cpo6cbeginE - _ZN39_INTERNAL_ed8eda8a_4_k_cu_610372a2_32284cute1_E)
_ZN39_INTERNAL_ed8eda8a_4_k_cu_610372a2_32284cute1_E:
	.zero		1
	.type		_ZN39_INTERNAL_ed8eda8a_4_k_cu_610372a2_32284cuda3std3__45__cpo6cbeginE,@object
	.size		_ZN39_INTERNAL_ed8eda8a_4_k_cu_610372a2_32284cuda3std3__45__cpo6cbeginE,(_ZN39_INTERNAL_ed8eda8a_4_k_cu_610372a2_32284cuda3std3__48in_placeE - _ZN39_INTERNAL_ed8eda8a_4_k_cu_610372a2_32284cuda3std3__45__cpo6cbeginE)
_ZN39_INTERNAL_ed8eda8a_4_k_cu_610372a2_32284cuda3std3__45__cpo6cbeginE:
	.zero		1
	.type		_ZN39_INTERNAL_ed8eda8a_4_k_cu_610372a2_32284cuda3std3__48in_placeE,@object
	.size		_ZN39_INTERNAL_ed8eda8a_4_k_cu_610372a2_32284cuda3std3__48in_placeE,(_ZN39_INTERNAL_ed8eda8a_4_k_cu_610372a2_32284cuda3std6ranges3__45__cpo9iter_moveE - _ZN39_INTERNAL_ed8eda8a_4_k_cu_610372a2_32284cuda3std3__48in_placeE)
_ZN39_INTERNAL_ed8eda8a_4_k_cu_610372a2_32284cuda3std3__48in_placeE:
	.zero		1
	.type		_ZN39_INTERNAL_ed8eda8a_4_k_cu_610372a2_32284cuda3std6ranges3__45__cpo9iter_moveE,@object
	.size		_ZN39_INTERNAL_ed8eda8a_4_k_cu_610372a2_32284cuda3std6ranges3__45__cpo9iter_moveE,(_ZN39_INTERNAL_ed8eda8a_4_k_cu_610372a2_32284cuda3std3__45__cpo5beginE - _ZN39_INTERNAL_ed8eda8a_4_k_cu_610372a2_32284cuda3std6ranges3__45__cpo9iter_moveE)
_ZN39_INTERNAL_ed8eda8a_4_k_cu_610372a2_32284cuda3std6ranges3__45__cpo9iter_moveE:
	.zero		1
	.type		_ZN39_INTERNAL_ed8eda8a_4_k_cu_610372a2_32284cuda3std3__45__cpo5beginE,@object
	.size		_ZN39_INTERNAL_ed8eda8a_4_k_cu_610372a2_32284cuda3std3__45__cpo5beginE,(_ZN39_INTERNAL_ed8eda8a_4_k_cu_610372a2_32284cuda3std3__441_GLOBAL__N__ed8eda8a_4_k_cu_610372a2_32286ignoreE - _ZN39_INTERNAL_ed8eda8a_4_k_cu_610372a2_32284cuda3std3__45__cpo5beginE)
_ZN39_INTERNAL_ed8eda8a_4_k_cu_610372a2_32284cuda3std3__45__cpo5beginE:
	.zero		1
	.type		_ZN39_INTERNAL_ed8eda8a_4_k_cu_610372a2_32284cuda3std3__441_GLOBAL__N__ed8eda8a_4_k_cu_610372a2_32286ignoreE,@object
	.size		_ZN39_INTERNAL_ed8eda8a_4_k_cu_610372a2_32284cuda3std3__441_GLOBAL__N__ed8eda8a_4_k_cu_610372a2_32286ignoreE,(_ZN39_INTERNAL_ed8eda8a_4_k_cu_610372a2_32284cute7productE - _ZN39_INTERNAL_ed8eda8a_4_k_cu_610372a2_32284cuda3std3__441_GLOBAL__N__ed8eda8a_4_k_cu_610372a2_32286ignoreE)
_ZN39_INTERNAL_ed8eda8a_4_k_cu_610372a2_32284cuda3std3__441_GLOBAL__N__ed8eda8a_4_k_cu_610372a2_32286ignoreE:
	.zero		1
	.type		_ZN39_INTERNAL_ed8eda8a_4_k_cu_610372a2_32284cute7productE,@object
	.size		_ZN39_INTERNAL_ed8eda8a_4_k_cu_610372a2_32284cute7productE,(_ZN39_INTERNAL_ed8eda8a_4_k_cu_610372a2_32284cuda3std3__45__cpo3endE - _ZN39_INTERNAL_ed8eda8a_4_k_cu_610372a2_32284cute7productE)
_ZN39_INTERNAL_ed8eda8a_4_k_cu_610372a2_32284cute7productE:
	.zero		1
	.type		_ZN39_INTERNAL_ed8eda8a_4_k_cu_610372a2_32284cuda3std3__45__cpo3endE,@object
	.size		_ZN39_INTERNAL_ed8eda8a_4_k_cu_610372a2_32284cuda3std3__45__cpo3endE,(_ZN39_INTERNAL_ed8eda8a_4_k_cu_610372a2_32284cuda3std3__419piecewise_constructE - _ZN39_INTERNAL_ed8eda8a_4_k_cu_610372a2_32284cuda3std3__45__cpo3endE)
_ZN39_INTERNAL_ed8eda8a_4_k_cu_610372a2_32284cuda3std3__45__cpo3endE:
	.zero		1
	.type		_ZN39_INTERNAL_ed8eda8a_4_k_cu_610372a2_32284cuda3std3__419piecewise_constructE,@object
	.size		_ZN39_INTERNAL_ed8eda8a_4_k_cu_610372a2_32284cuda3std3__419piecewise_constructE,(_ZN39_INTERNAL_ed8eda8a_4_k_cu_610372a2_32284cuda3std3__45__cpo4cendE - _ZN39_INTERNAL_ed8eda8a_4_k_cu_610372a2_32284cuda3std3__419piecewise_constructE)
_ZN39_INTERNAL_ed8eda8a_4_k_cu_610372a2_32284cuda3std3__419piecewise_constructE:
	.zero		1
	.type		_ZN39_INTERNAL_ed8eda8a_4_k_cu_610372a2_32284cuda3std3__45__cpo4cendE,@object
	.size		_ZN39_INTERNAL_ed8eda8a_4_k_cu_610372a2_32284cuda3std3__45__cpo4cendE,(_ZN39_INTERNAL_ed8eda8a_4_k_cu_610372a2_32284cuda3std6ranges3__45__cpo4swapE - _ZN39_INTERNAL_ed8eda8a_4_k_cu_610372a2_32284cuda3std3__45__cpo4cendE)
_ZN39_INTERNAL_ed8eda8a_4_k_cu_610372a2_32284cuda3std3__45__cpo4cendE:
	.zero		1
	.type		_ZN39_INTERNAL_ed8eda8a_4_k_cu_610372a2_32284cuda3std6ranges3__45__cpo4swapE,@object
	.size		_ZN39_INTERNAL_ed8eda8a_4_k_cu_610372a2_32284cuda3std6ranges3__45__cpo4swapE,(.L_10 - _ZN39_INTERNAL_ed8eda8a_4_k_cu_610372a2_32284cuda3std6ranges3__45__cpo4swapE)
_ZN39_INTERNAL_ed8eda8a_4_k_cu_610372a2_32284cuda3std6ranges3__45__cpo4swapE:
	.zero		1
.L_10:


//--------------------- .nv.constant0._ZN7cutlass13device_kernelINS_4conv6kernel13ConvUniversalINS1_16ConvProblemShapeILNS1_8OperatorE1ELi2EEENS1_10collective14CollectiveConvINS1_47MainloopSm100TmaUmmaWarpSpecializedImplicitGemmILS5_1ELi10ELi2ELi1ELi2EN4cute5tupleIJNSA_1CILi2EEENSC_ILi1EEESE_EEEEENSB_IJNSC_ILi256EEENSC_ILi64EEENSB_IJSI_EEEEEENS_10bfloat16_tESL_NSA_8TiledMMAINSA_8MMA_AtomIJNSA_26SM100_MMA_F16BF16_2x1SM_SSISL_SL_fLi256ELi64ELNSA_4UMMA5MajorE0ELSQ_1ELNSP_7ScaleInE0ELSR_0EEEEEENSA_6LayoutINSB_IJSE_SE_SE_EEENSB_IJNSC_ILi0EEESW_SW_EEEEENSB_IJNSA_10UnderscoreESZ_SZ_EEEEENS7_6detail27Sm100ImplicitGemmTileTraitsINSA_25SM100_TMA_2SM_LOAD_IM2COLENSA_14ComposedLayoutINSA_7SwizzleILi3ELi4ELi3EEENSA_18smem_ptr_flag_bitsILi16EEENSU_INSB_IJNSC_ILi8EEESI_EEENSB_IJSI_SE_EEEEEEEvEENS13_INSA_18SM100_TMA_2SM_LOADENS15_INS16_ILi2ELi4ELi3EEES19_NSU_INSB_IJNSC_ILi32EEES1A_EEENSB_IJSE_S1I_EEEEEEEvEEEENS_8epilogue10collective18CollectiveEpilogueINS1P_23Sm100TmaWarpSpecializedILi3ELi2ELi32ELb1ELb0EEEJNSB_IJNSC_ILi128EEESI_SJ_EEENSB_IJNSU_IS1U_SE_EENSU_IS1I_SE_EEEEESL_NSB_IJNSB_IJlllEEESE_SW_EEESL_S20_NS1P_6fusion15FusionCallbacksIS1T_NS21_17LinearCombinationISL_fSL_fLNS_15FloatRoundStyleE2EEES1V_S1Y_JEEENSA_5SM1004TMEM4LOAD26SM100_TMEM_LOAD_32dp32b32xENSA_20SM90_TMA_LOAD_IM2COLENS15_IS1H_S19_NSU_INSB_IJS1A_S1I_EEENSB_IJS1I_SE_EEEEEEENSA_39AutoVectorizingCopyWithAssumedAlignmentILi128EEENSA_21SM90_TMA_STORE_IM2COLES2F_S2H_S2H_EEEvvEEEEvNT_6ParamsE --------------------------
	.section	.nv.constant0._ZN7cutlass13device_kernelINS_4conv6kernel13ConvUniversalINS1_16ConvProblemShapeILNS1_8OperatorE1ELi2EEENS1_10collective14CollectiveConvINS1_47MainloopSm100TmaUmmaWarpSpecializedImplicitGemmILS5_1ELi10ELi2ELi1ELi2EN4cute5tupleIJNSA_1CILi2EEENSC_ILi1EEESE_EEEEENSB_IJNSC_ILi256EEENSC_ILi64EEENSB_IJSI_EEEEEENS_10bfloat16_tESL_NSA_8TiledMMAINSA_8MMA_AtomIJNSA_26SM100_MMA_F16BF16_2x1SM_SSISL_SL_fLi256ELi64ELNSA_4UMMA5MajorE0ELSQ_1ELNSP_7ScaleInE0ELSR_0EEEEEENSA_6LayoutINSB_IJSE_SE_SE_EEENSB_IJNSC_ILi0EEESW_SW_EEEEENSB_IJNSA_10UnderscoreESZ_SZ_EEEEENS7_6detail27Sm100ImplicitGemmTileTraitsINSA_25SM100_TMA_2SM_LOAD_IM2COLENSA_14ComposedLayoutINSA_7SwizzleILi3ELi4ELi3EEENSA_18smem_ptr_flag_bitsILi16EEENSU_INSB_IJNSC_ILi8EEESI_EEENSB_IJSI_SE_EEEEEEEvEENS13_INSA_18SM100_TMA_2SM_LOADENS15_INS16_ILi2ELi4ELi3EEES19_NSU_INSB_IJNSC_ILi32EEES1A_EEENSB_IJSE_S1I_EEEEEEEvEEEENS_8epilogue10collective18CollectiveEpilogueINS1P_23Sm100TmaWarpSpecializedILi3ELi2ELi32ELb1ELb0EEEJNSB_IJNSC_ILi128EEESI_SJ_EEENSB_IJNSU_IS1U_SE_EENSU_IS1I_SE_EEEEESL_NSB_IJNSB_IJlllEEESE_SW_EEESL_S20_NS1P_6fusion15FusionCallbacksIS1T_NS21_17LinearCombinationISL_fSL_fLNS_15FloatRoundStyleE2EEES1V_S1Y_JEEENSA_5SM1004TMEM4LOAD26SM100_TMEM_LOAD_32dp32b32xENSA_20SM90_TMA_LOAD_IM2COLENS15_IS1H_S19_NSU_INSB_IJS1A_S1I_EEENSB_IJS1I_SE_EEEEEEENSA_39AutoVectorizingCopyWithAssumedAlignmentILi128EEENSA_21SM90_TMA_STORE_IM2COLES2F_S2H_S2H_EEEvvEEEEvNT_6ParamsE,"a",@progbits
	.sectionflags	@""
	.align	4
.nv.constant0._ZN7cutlass13device_kernelINS_4conv6kernel13ConvUniversalINS1_16ConvProblemShapeILNS1_8OperatorE1ELi2EEENS1_10collective14CollectiveConvINS1_47MainloopSm100TmaUmmaWarpSpecializedImplicitGemmILS5_1ELi10ELi2ELi1ELi2EN4cute5tupleIJNSA_1CILi2EEENSC_ILi1EEESE_EEEEENSB_IJNSC_ILi256EEENSC_ILi64EEENSB_IJSI_EEEEEENS_10bfloat16_tESL_NSA_8TiledMMAINSA_8MMA_AtomIJNSA_26SM100_MMA_F16BF16_2x1SM_SSISL_SL_fLi256ELi64ELNSA_4UMMA5MajorE0ELSQ_1ELNSP_7ScaleInE0ELSR_0EEEEEENSA_6LayoutINSB_IJSE_SE_SE_EEENSB_IJNSC_ILi0EEESW_SW_EEEEENSB_IJNSA_10UnderscoreESZ_SZ_EEEEENS7_6detail27Sm100ImplicitGemmTileTraitsINSA_25SM100_TMA_2SM_LOAD_IM2COLENSA_14ComposedLayoutINSA_7SwizzleILi3ELi4ELi3EEENSA_18smem_ptr_flag_bitsILi16EEENSU_INSB_IJNSC_ILi8EEESI_EEENSB_IJSI_SE_EEEEEEEvEENS13_INSA_18SM100_TMA_2SM_LOADENS15_INS16_ILi2ELi4ELi3EEES19_NSU_INSB_IJNSC_ILi32EEES1A_EEENSB_IJSE_S1I_EEEEEEEvEEEENS_8epilogue10collective18CollectiveEpilogueINS1P_23Sm100TmaWarpSpecializedILi3ELi2ELi32ELb1ELb0EEEJNSB_IJNSC_ILi128EEESI_SJ_EEENSB_IJNSU_IS1U_SE_EENSU_IS1I_SE_EEEEESL_NSB_IJNSB_IJlllEEESE_SW_EEESL_S20_NS1P_6fusion15FusionCallbacksIS1T_NS21_17LinearCombinationISL_fSL_fLNS_15FloatRoundStyleE2EEES1V_S1Y_JEEENSA_5SM1004TMEM4LOAD26SM100_TMEM_LOAD_32dp32b32xENSA_20SM90_TMA_LOAD_IM2COLENS15_IS1H_S19_NSU_INSB_IJS1A_S1I_EEENSB_IJS1I_SE_EEEEEEENSA_39AutoVectorizingCopyWithAssumedAlignmentILi128EEENSA_21SM90_TMA_STORE_IM2COLES2F_S2H_S2H_EEEvvEEEEvNT_6ParamsE:
	.zero		2944


//--------------------- SYMBOLS --------------------------

	.type		.nv.reservedSmem.offset0,@object
	.size		.nv.reservedSmem.offset0,0x4
	.type		.nv.reservedSmem.cap,@object
	.size		.nv.reservedSmem.cap,0x4
	.type		__assertfail,@function
